	.target	sm_90a

	.elftype	@"ET_EXEC"


//--------------------- .note.nv.tkinfo           --------------------------
	.section	.note.nv.tkinfo,"",@"SHT_NOTE"
	.sectionflags	@"SHF_NOTE_NV_TKINFO"
	.tkinfo
        /*0018*/ 	.word	0x00000002
        /*0030*/ 	.string	""
        /*0030*/ 	.string	"ptxas"
        /*0030*/ 	.string	"Cuda compilation tools, release 13.0, V13.0.88"
        /*0030*/ 	.string	"Build cuda_13.0.r13.0/compiler.36424714_0"
        /*0030*/ 	.string	"-arch sm_90a -m 64 "



//--------------------- .note.nv.cuinfo           --------------------------
	.section	.note.nv.cuinfo,"",@"SHT_NOTE"
	.sectionflags	@"SHF_NOTE_NV_CUINFO"
        /*0018*/ 	.short	0x0002
        /*001a*/ 	.short	0x005a
        /*001c*/ 	.short	0x0082
	.zero		2


//--------------------- .nv.info                  --------------------------
	.section	.nv.info,"",@"SHT_CUDA_INFO"
	.align	4


	//----- nvinfo : EIATTR_REGCOUNT
	.align		4
        /*0000*/ 	.byte	0x04, 0x2f
        /*0002*/ 	.short	(.L_12 - .L_11)
	.align		4
.L_11:
        /*0004*/ 	.word	index@(_ZN7cutlass13device_kernelINS_4gemm6kernel13GemmUniversalIN4cute5tupleIJiiiiEEENS1_10collective13CollectiveMmaINS1_37MainloopSm90TmaGmmaWarpSpecializedFP8ILi22ENS5_IJNS4_1CILi4EEESB_NSA_ILi1EEEEEENS1_32KernelTmaWarpSpecializedPingpongEEENS5_IJNSA_ILi64EEENSA_ILi256EEENSA_ILi32EEEEEENS_12float_e5m2_tENS5_IJlSC_lEEESK_SL_NS4_8TiledMMAINS4_8MMA_AtomIJNS4_4SM904GMMA31MMA_64x256x32_F32E5M2E5M2_SS_TNILNSP_7ScaleInE1ELSR_1EEEEEENS4_6LayoutINS5_IJSC_SC_SC_EEENS5_IJNSA_ILi0EEESW_SW_EEEEENS5_IJNS4_10UnderscoreESZ_SZ_EEEEENS4_23SM90_TMA_LOAD_MULTICASTENS4_14ComposedLayoutINS4_7SwizzleILi1ELi4ELi3EEENS4_18smem_ptr_flag_bitsILi8EEENSU_INS5_IJNSA_ILi8EEESI_EEENS5_IJSI_SC_EEEEEEEvNS4_8identityES12_S1C_vS1D_EENS_8epilogue10collective6detail29Sm90TmaWarpSpecializedAdapterINS1G_15DefaultEpilogueISK_SL_SL_NS1F_6thread17LinearCombinationISK_Li1EffLNS1K_9ScaleType4KindE0ELNS_15FloatRoundStyleE2ESK_EENS1_15EpilogueDefaultEEEEEvvEEEEvNT_6ParamsE)
        /*0008*/ 	.word	0x000000a8


	//----- nvinfo : EIATTR_FRAME_SIZE
	.align		4
.L_12:
        /*000c*/ 	.byte	0x04, 0x11
        /*000e*/ 	.short	(.L_14 - .L_13)
	.align		4
.L_13:
        /*0010*/ 	.word	index@(_ZN7cutlass13device_kernelINS_4gemm6kernel13GemmUniversalIN4cute5tupleIJiiiiEEENS1_10collective13CollectiveMmaINS1_37MainloopSm90TmaGmmaWarpSpecializedFP8ILi22ENS5_IJNS4_1CILi4EEESB_NSA_ILi1EEEEEENS1_32KernelTmaWarpSpecializedPingpongEEENS5_IJNSA_ILi64EEENSA_ILi256EEENSA_ILi32EEEEEENS_12float_e5m2_tENS5_IJlSC_lEEESK_SL_NS4_8TiledMMAINS4_8MMA_AtomIJNS4_4SM904GMMA31MMA_64x256x32_F32E5M2E5M2_SS_TNILNSP_7ScaleInE1ELSR_1EEEEEENS4_6LayoutINS5_IJSC_SC_SC_EEENS5_IJNSA_ILi0EEESW_SW_EEEEENS5_IJNS4_10UnderscoreESZ_SZ_EEEEENS4_23SM90_TMA_LOAD_MULTICASTENS4_14ComposedLayoutINS4_7SwizzleILi1ELi4ELi3EEENS4_18smem_ptr_flag_bitsILi8EEENSU_INS5_IJNSA_ILi8EEESI_EEENS5_IJSI_SC_EEEEEEEvNS4_8identityES12_S1C_vS1D_EENS_8epilogue10collective6detail29Sm90TmaWarpSpecializedAdapterINS1G_15DefaultEpilogueISK_SL_SL_NS1F_6thread17LinearCombinationISK_Li1EffLNS1K_9ScaleType4KindE0ELNS_15FloatRoundStyleE2ESK_EENS1_15EpilogueDefaultEEEEEvvEEEEvNT_6ParamsE)
        /*0014*/ 	.word	0x00000118


	//----- nvinfo : EIATTR_MIN_STACK_SIZE
	.align		4
.L_14:
        /*0018*/ 	.byte	0x04, 0x12
        /*001a*/ 	.short	(.L_16 - .L_15)
	.align		4
.L_15:
        /*001c*/ 	.word	index@(_ZN7cutlass13device_kernelINS_4gemm6kernel13GemmUniversalIN4cute5tupleIJiiiiEEENS1_10collective13CollectiveMmaINS1_37MainloopSm90TmaGmmaWarpSpecializedFP8ILi22ENS5_IJNS4_1CILi4EEESB_NSA_ILi1EEEEEENS1_32KernelTmaWarpSpecializedPingpongEEENS5_IJNSA_ILi64EEENSA_ILi256EEENSA_ILi32EEEEEENS_12float_e5m2_tENS5_IJlSC_lEEESK_SL_NS4_8TiledMMAINS4_8MMA_AtomIJNS4_4SM904GMMA31MMA_64x256x32_F32E5M2E5M2_SS_TNILNSP_7ScaleInE1ELSR_1EEEEEENS4_6LayoutINS5_IJSC_SC_SC_EEENS5_IJNSA_ILi0EEESW_SW_EEEEENS5_IJNS4_10UnderscoreESZ_SZ_EEEEENS4_23SM90_TMA_LOAD_MULTICASTENS4_14ComposedLayoutINS4_7SwizzleILi1ELi4ELi3EEENS4_18smem_ptr_flag_bitsILi8EEENSU_INS5_IJNSA_ILi8EEESI_EEENS5_IJSI_SC_EEEEEEEvNS4_8identityES12_S1C_vS1D_EENS_8epilogue10collective6detail29Sm90TmaWarpSpecializedAdapterINS1G_15DefaultEpilogueISK_SL_SL_NS1F_6thread17LinearCombinationISK_Li1EffLNS1K_9ScaleType4KindE0ELNS_15FloatRoundStyleE2ESK_EENS1_15EpilogueDefaultEEEEEvvEEEEvNT_6ParamsE)
        /*0020*/ 	.word	0x00000118
.L_16:


//--------------------- .nv.compat                --------------------------
	.section	.nv.compat,"",@"SHT_CUDA_COMPAT_INFO"
	.align	4
        /*0000*/ 	.byte	0x02, 0x09, 0x01, 0x00, 0x02, 0x02, 0x04, 0x00, 0x02, 0x05, 0x05, 0x00, 0x03, 0x07, 0x01, 0x01
        /*0010*/ 	.byte	0x02, 0x03, 0x01, 0x00, 0x02, 0x06, 0x01, 0x00, 0x04, 0x0b, 0x08, 0x00, 0x00, 0x00, 0x00, 0x00
        /*0020*/ 	.byte	0x00, 0x00, 0x00, 0x00


//--------------------- .nv.info._ZN7cutlass13device_kernelINS_4gemm6kernel13GemmUniversalIN4cute5tupleIJiiiiEEENS1_10collective13CollectiveMmaINS1_37MainloopSm90TmaGmmaWarpSpecializedFP8ILi22ENS5_IJNS4_1CILi4EEESB_NSA_ILi1EEEEEENS1_32KernelTmaWarpSpecializedPingpongEEENS5_IJNSA_ILi64EEENSA_ILi256EEENSA_ILi32EEEEEENS_12float_e5m2_tENS5_IJlSC_lEEESK_SL_NS4_8TiledMMAINS4_8MMA_AtomIJNS4_4SM904GMMA31MMA_64x256x32_F32E5M2E5M2_SS_TNILNSP_7ScaleInE1ELSR_1EEEEEENS4_6LayoutINS5_IJSC_SC_SC_EEENS5_IJNSA_ILi0EEESW_SW_EEEEENS5_IJNS4_10UnderscoreESZ_SZ_EEEEENS4_23SM90_TMA_LOAD_MULTICASTENS4_14ComposedLayoutINS4_7SwizzleILi1ELi4ELi3EEENS4_18smem_ptr_flag_bitsILi8EEENSU_INS5_IJNSA_ILi8EEESI_EEENS5_IJSI_SC_EEEEEEEvNS4_8identityES12_S1C_vS1D_EENS_8epilogue10collective6detail29Sm90TmaWarpSpecializedAdapterINS1G_15DefaultEpilogueISK_SL_SL_NS1F_6thread17LinearCombinationISK_Li1EffLNS1K_9ScaleType4KindE0ELNS_15FloatRoundStyleE2ESK_EENS1_15EpilogueDefaultEEEEEvvEEEEvNT_6ParamsE --------------------------
	.section	.nv.info._ZN7cutlass13device_kernelINS_4gemm6kernel13GemmUniversalIN4cute5tupleIJiiiiEEENS1_10collective13CollectiveMmaINS1_37MainloopSm90TmaGmmaWarpSpecializedFP8ILi22ENS5_IJNS4_1CILi4EEESB_NSA_ILi1EEEEEENS1_32KernelTmaWarpSpecializedPingpongEEENS5_IJNSA_ILi64EEENSA_ILi256EEENSA_ILi32EEEEEENS_12float_e5m2_tENS5_IJlSC_lEEESK_SL_NS4_8TiledMMAINS4_8MMA_AtomIJNS4_4SM904GMMA31MMA_64x256x32_F32E5M2E5M2_SS_TNILNSP_7ScaleInE1ELSR_1EEEEEENS4_6LayoutINS5_IJSC_SC_SC_EEENS5_IJNSA_ILi0EEESW_SW_EEEEENS5_IJNS4_10UnderscoreESZ_SZ_EEEEENS4_23SM90_TMA_LOAD_MULTICASTENS4_14ComposedLayoutINS4_7SwizzleILi1ELi4ELi3EEENS4_18smem_ptr_flag_bitsILi8EEENSU_INS5_IJNSA_ILi8EEESI_EEENS5_IJSI_SC_EEEEEEEvNS4_8identityES12_S1C_vS1D_EENS_8epilogue10collective6detail29Sm90TmaWarpSpecializedAdapterINS1G_15DefaultEpilogueISK_SL_SL_NS1F_6thread17LinearCombinationISK_Li1EffLNS1K_9ScaleType4KindE0ELNS_15FloatRoundStyleE2ESK_EENS1_15EpilogueDefaultEEEEEvvEEEEvNT_6ParamsE,"",@"SHT_CUDA_INFO"
	.sectionflags	@""
	.align	4


	//----- nvinfo : EIATTR_CUDA_API_VERSION
	.align		4
        /*0000*/ 	.byte	0x04, 0x37
        /*0002*/ 	.short	(.L_18 - .L_17)
.L_17:
        /*0004*/ 	.word	0x00000082


	//----- nvinfo : EIATTR_KPARAM_INFO
	.align		4
.L_18:
        /*0008*/ 	.byte	0x04, 0x17
        /*000a*/ 	.short	(.L_20 - .L_19)
.L_19:
        /*000c*/ 	.word	0x00000000
        /*0010*/ 	.short	0x0000
        /*0012*/ 	.short	0x0070
        /*0014*/ 	.byte	0x00, 0xf0, 0x01, 0x10


	//----- nvinfo : EIATTR_SPARSE_MMA_MASK
	.align		4
.L_20:
        /*0018*/ 	.byte	0x03, 0x50
        /*001a*/ 	.short	0x0000


	//----- nvinfo : EIATTR_MAXREG_COUNT
	.align		4
        /*001c*/ 	.byte	0x03, 0x1b
        /*001e*/ 	.short	0x00a8


	//----- nvinfo : EIATTR_NUM_BARRIERS
	.align		4
        /*0020*/ 	.byte	0x02, 0x4c
        /*0022*/ 	.byte	0x01
	.zero		1


	//----- nvinfo : EIATTR_ANNOTATIONS
	.align		4
        /*0024*/ 	.byte	0x04, 0x55
        /*0026*/ 	.short	(.L_22 - .L_21)


	//   ....[0]....
.L_21:
        /*0028*/ 	.word	0x00000001
        /*002c*/ 	.byte	0xe0, 0x09, 0x00, 0x00, 0x01, 0x00, 0x00, 0x00, 0xa0, 0x0b, 0x00, 0x00, 0x01, 0x00, 0x00, 0x00
        /* <DEDUP_REMOVED lines=212> */
        /*0d7c*/ 	.byte	0x70, 0x10, 0x01, 0x00


	//----- nvinfo : EIATTR_MERCURY_ISA_VERSION
	.align		4
.L_22:
        /*0d80*/ 	.byte	0x03, 0x5f
        /*0d82*/ 	.short	0x0101


	//----- nvinfo : EIATTR_INT_WARP_WIDE_INSTR_OFFSETS
	.align		4
        /*0d84*/ 	.byte	0x04, 0x31
        /*0d86*/ 	.short	(.L_24 - .L_23)


	//   ....[0]....
.L_23:
        /*0d88*/ 	.word	0x00000830


	//   ....[1]....
        /*0d8c*/ 	.word	0x00000890


	//   ....[2]....
        /*0d90*/ 	.word	0x000008b0


	//   ....[3]....
        /*0d94*/ 	.word	0x000008c0


	//   ....[4]....
        /*0d98*/ 	.word	0x000008d0


	//   ....[5]....
        /*0d9c*/ 	.word	0x00000910


	//   ....[6]....
        /*0da0*/ 	.word	0x00000a60


	//   ....[7]....
        /*0da4*/ 	.word	0x00000a80


	//   ....[8]....
        /*0da8*/ 	.word	0x00005890


	//----- nvinfo : EIATTR_COOP_GROUP_MASK_REGIDS
	.align		4
.L_24:
        /*0dac*/ 	.byte	0x04, 0x29
        /*0dae*/ 	.short	(.L_26 - .L_25)


	//   ....[0]....
.L_25:
        /*0db0*/ 	.word	0xffffffff


	//   ....[1]....
        /*0db4*/ 	.word	0xffffffff


	//   ....[2]....
        /*0db8*/ 	.word	0xffffffff


	//   ....[3]....
        /*0dbc*/ 	.word	0xffffffff


	//   ....[4]....
        /*0dc0*/ 	.word	0xffffffff


	//   ....[5]....
        /*0dc4*/ 	.word	0xffffffff


	//   ....[6]....
        /*0dc8*/ 	.word	0xffffffff


	//----- nvinfo : EIATTR_COOP_GROUP_INSTR_OFFSETS
	.align		4
.L_26:
        /*0dcc*/ 	.byte	0x04, 0x28
        /*0dce*/ 	.short	(.L_28 - .L_27)


	//   ....[0]....
.L_27:
        /*0dd0*/ 	.word	0x00000070


	//   ....[1]....
        /*0dd4*/ 	.word	0x00000090


	//   ....[2]....
        /*0dd8*/ 	.word	0x00000190


	//   ....[3]....
        /*0ddc*/ 	.word	0x00000630


	//   ....[4]....
        /*0de0*/ 	.word	0x00000670


	//   ....[5]....
        /*0de4*/ 	.word	0x00000780


	//   ....[6]....
        /*0de8*/ 	.word	0x00000c30


	//----- nvinfo : EIATTR_REG_RECONFIG
	.align		4
.L_28:
        /*0dec*/ 	.byte	0x01, 0x54
	.zero		2


	//----- nvinfo : EIATTR_MBARRIER_INSTR_OFFSETS
	.align		4
        /*0df0*/ 	.byte	0x04, 0x39
        /*0df2*/ 	.short	(.L_30 - .L_29)


	//   ....[0]....
.L_29:
        /*0df4*/ 	.word	0x00000340
        /*0df8*/ 	.word	0x000000ff
        /*0dfc*/ 	.word	0x00000000
        /*0e00*/ 	.short	0x0100
        /*0e02*/ 	.byte	0x07
	.zero		1


	//   ....[1]....
        /*0e04*/ 	.word	0x00000350
        /*0e08*/ 	.word	0x000000ff
        /*0e0c*/ 	.word	0x000000b0
        /*0e10*/ 	.short	0x0100
        /*0e12*/ 	.byte	0x07
	.zero		1


	//   ....[2]....
        /*0e14*/ 	.word	0x00000360
        /*0e18*/ 	.word	0x000000ff
        /*0e1c*/ 	.word	0x00000008
        /*0e20*/ 	.short	0x0100
        /*0e22*/ 	.byte	0x07
	.zero		1


	//   ....[3]....
        /*0e24*/ 	.word	0x00000370
        /*0e28*/ 	.word	0x000000ff
        /*0e2c*/ 	.word	0x000000b8
        /*0e30*/ 	.short	0x0100
        /*0e32*/ 	.byte	0x07
	.zero		1


	//   ....[4]....
        /*0e34*/ 	.word	0x00000380
        /*0e38*/ 	.word	0x000000ff
        /*0e3c*/ 	.word	0x00000010
        /*0e40*/ 	.short	0x0100
        /*0e42*/ 	.byte	0x07
	.zero		1


	//   ....[5]....
        /*0e44*/ 	.word	0x00000390
        /*0e48*/ 	.word	0x000000ff
        /*0e4c*/ 	.word	0x000000c0
        /*0e50*/ 	.short	0x0100
        /*0e52*/ 	.byte	0x07
	.zero		1


	//   ....[6]....
        /*0e54*/ 	.word	0x000003a0
        /*0e58*/ 	.word	0x000000ff
        /*0e5c*/ 	.word	0x00000018
        /*0e60*/ 	.short	0x0100
        /*0e62*/ 	.byte	0x07
	.zero		1


	//   ....[7]....
        /*0e64*/ 	.word	0x000003b0
        /*0e68*/ 	.word	0x000000ff
        /*0e6c*/ 	.word	0x000000c8
        /*0e70*/ 	.short	0x0100
        /*0e72*/ 	.byte	0x07
	.zero		1


	//   ....[8]....
        /*0e74*/ 	.word	0x000003c0
        /*0e78*/ 	.word	0x000000ff
        /*0e7c*/ 	.word	0x00000020
        /*0e80*/ 	.short	0x0100
        /*0e82*/ 	.byte	0x07
	.zero		1


	//   ....[9]....
        /*0e84*/ 	.word	0x000003d0
        /*0e88*/ 	.word	0x000000ff
        /*0e8c*/ 	.word	0x000000d0
        /*0e90*/ 	.short	0x0100
        /*0e92*/ 	.byte	0x07
	.zero		1


	//   ....[10]....
        /*0e94*/ 	.word	0x000003e0
        /*0e98*/ 	.word	0x000000ff
        /*0e9c*/ 	.word	0x00000028
        /*0ea0*/ 	.short	0x0100
        /*0ea2*/ 	.byte	0x07
	.zero		1


	//   ....[11]....
        /*0ea4*/ 	.word	0x000003f0
        /*0ea8*/ 	.word	0x000000ff
        /*0eac*/ 	.word	0x000000d8
        /*0eb0*/ 	.short	0x0100
        /*0eb2*/ 	.byte	0x07
	.zero		1


	//   ....[12]....
        /*0eb4*/ 	.word	0x00000400
        /*0eb8*/ 	.word	0x000000ff
        /*0ebc*/ 	.word	0x00000030
        /*0ec0*/ 	.short	0x0100
        /*0ec2*/ 	.byte	0x07
	.zero		1


	//   ....[13]....
        /*0ec4*/ 	.word	0x00000410
        /*0ec8*/ 	.word	0x000000ff
        /*0ecc*/ 	.word	0x000000e0
        /*0ed0*/ 	.short	0x0100
        /*0ed2*/ 	.byte	0x07
	.zero		1


	//   ....[14]....
        /*0ed4*/ 	.word	0x00000420
        /*0ed8*/ 	.word	0x000000ff
        /*0edc*/ 	.word	0x00000038
        /*0ee0*/ 	.short	0x0100
        /*0ee2*/ 	.byte	0x07
	.zero		1


	//   ....[15]....
        /*0ee4*/ 	.word	0x00000430
        /*0ee8*/ 	.word	0x000000ff
        /*0eec*/ 	.word	0x000000e8
        /*0ef0*/ 	.short	0x0100
        /*0ef2*/ 	.byte	0x07
	.zero		1


	//   ....[16]....
        /*0ef4*/ 	.word	0x00000440
        /*0ef8*/ 	.word	0x000000ff
        /*0efc*/ 	.word	0x00000040
        /*0f00*/ 	.short	0x0100
        /*0f02*/ 	.byte	0x07
	.zero		1


	//   ....[17]....
        /*0f04*/ 	.word	0x00000450
        /*0f08*/ 	.word	0x000000ff
        /*0f0c*/ 	.word	0x000000f0
        /*0f10*/ 	.short	0x0100
        /*0f12*/ 	.byte	0x07
	.zero		1


	//   ....[18]....
        /*0f14*/ 	.word	0x00000460
        /*0f18*/ 	.word	0x000000ff
        /*0f1c*/ 	.word	0x00000048
        /*0f20*/ 	.short	0x0100
        /*0f22*/ 	.byte	0x07
	.zero		1


	//   ....[19]....
        /*0f24*/ 	.word	0x00000470
        /*0f28*/ 	.word	0x000000ff
        /*0f2c*/ 	.word	0x000000f8
        /*0f30*/ 	.short	0x0100
        /*0f32*/ 	.byte	0x07
	.zero		1


	//   ....[20]....
        /*0f34*/ 	.word	0x00000480
        /*0f38*/ 	.word	0x000000ff
        /*0f3c*/ 	.word	0x00000050
        /*0f40*/ 	.short	0x0100
        /*0f42*/ 	.byte	0x07
	.zero		1


	//   ....[21]....
        /*0f44*/ 	.word	0x00000490
        /*0f48*/ 	.word	0x000000ff
        /*0f4c*/ 	.word	0x00000100
        /*0f50*/ 	.short	0x0100
        /*0f52*/ 	.byte	0x07
	.zero		1


	//   ....[22]....
        /*0f54*/ 	.word	0x000004a0
        /*0f58*/ 	.word	0x000000ff
        /*0f5c*/ 	.word	0x00000058
        /*0f60*/ 	.short	0x0100
        /*0f62*/ 	.byte	0x07
	.zero		1


	//   ....[23]....
        /*0f64*/ 	.word	0x000004b0
        /*0f68*/ 	.word	0x000000ff
        /*0f6c*/ 	.word	0x00000108
        /*0f70*/ 	.short	0x0100
        /*0f72*/ 	.byte	0x07
	.zero		1


	//   ....[24]....
        /*0f74*/ 	.word	0x000004c0
        /*0f78*/ 	.word	0x000000ff
        /*0f7c*/ 	.word	0x00000060
        /*0f80*/ 	.short	0x0100
        /*0f82*/ 	.byte	0x07
	.zero		1


	//   ....[25]....
        /*0f84*/ 	.word	0x000004d0
        /*0f88*/ 	.word	0x000000ff
        /*0f8c*/ 	.word	0x00000110
        /*0f90*/ 	.short	0x0100
        /*0f92*/ 	.byte	0x07
	.zero		1


	//   ....[26]....
        /*0f94*/ 	.word	0x000004e0
        /*0f98*/ 	.word	0x000000ff
        /*0f9c*/ 	.word	0x00000068
        /*0fa0*/ 	.short	0x0100
        /*0fa2*/ 	.byte	0x07
	.zero		1


	//   ....[27]....
        /*0fa4*/ 	.word	0x000004f0
        /*0fa8*/ 	.word	0x000000ff
        /*0fac*/ 	.word	0x00000118
        /*0fb0*/ 	.short	0x0100
        /*0fb2*/ 	.byte	0x07
	.zero		1


	//   ....[28]....
        /*0fb4*/ 	.word	0x00000500
        /*0fb8*/ 	.word	0x000000ff
        /*0fbc*/ 	.word	0x00000070
        /*0fc0*/ 	.short	0x0100
        /*0fc2*/ 	.byte	0x07
	.zero		1


	//   ....[29]....
        /*0fc4*/ 	.word	0x00000510
        /*0fc8*/ 	.word	0x000000ff
        /*0fcc*/ 	.word	0x00000120
        /*0fd0*/ 	.short	0x0100
        /*0fd2*/ 	.byte	0x07
	.zero		1


	//   ....[30]....
        /*0fd4*/ 	.word	0x00000520
        /*0fd8*/ 	.word	0x000000ff
        /*0fdc*/ 	.word	0x00000078
        /*0fe0*/ 	.short	0x0100
        /*0fe2*/ 	.byte	0x07
	.zero		1


	//   ....[31]....
        /*0fe4*/ 	.word	0x00000530
        /*0fe8*/ 	.word	0x000000ff
        /*0fec*/ 	.word	0x00000128
        /*0ff0*/ 	.short	0x0100
        /*0ff2*/ 	.byte	0x07
	.zero		1


	//   ....[32]....
        /*0ff4*/ 	.word	0x00000540
        /*0ff8*/ 	.word	0x000000ff
        /*0ffc*/ 	.word	0x00000080
        /*1000*/ 	.short	0x0100
        /*1002*/ 	.byte	0x07
	.zero		1


	//   ....[33]....
        /*1004*/ 	.word	0x00000550
        /*1008*/ 	.word	0x000000ff
        /*100c*/ 	.word	0x00000130
        /*1010*/ 	.short	0x0100
        /*1012*/ 	.byte	0x07
	.zero		1


	//   ....[34]....
        /*1014*/ 	.word	0x00000560
        /*1018*/ 	.word	0x000000ff
        /*101c*/ 	.word	0x00000088
        /*1020*/ 	.short	0x0100
        /*1022*/ 	.byte	0x07
	.zero		1


	//   ....[35]....
        /*1024*/ 	.word	0x00000570
        /*1028*/ 	.word	0x000000ff
        /*102c*/ 	.word	0x00000138
        /*1030*/ 	.short	0x0100
        /*1032*/ 	.byte	0x07
	.zero		1


	//   ....[36]....
        /*1034*/ 	.word	0x00000580
        /*1038*/ 	.word	0x000000ff
        /*103c*/ 	.word	0x00000090
        /*1040*/ 	.short	0x0100
        /*1042*/ 	.byte	0x07
	.zero		1


	//   ....[37]....
        /*1044*/ 	.word	0x00000590
        /*1048*/ 	.word	0x000000ff
        /*104c*/ 	.word	0x00000140
        /*1050*/ 	.short	0x0100
        /*1052*/ 	.byte	0x07
	.zero		1


	//   ....[38]....
        /*1054*/ 	.word	0x000005a0
        /*1058*/ 	.word	0x000000ff
        /*105c*/ 	.word	0x00000098
        /*1060*/ 	.short	0x0100
        /*1062*/ 	.byte	0x07
	.zero		1


	//   ....[39]....
        /*1064*/ 	.word	0x000005b0
        /*1068*/ 	.word	0x000000ff
        /*106c*/ 	.word	0x00000148
        /*1070*/ 	.short	0x0100
        /*1072*/ 	.byte	0x07
	.zero		1


	//   ....[40]....
        /*1074*/ 	.word	0x000005c0
        /*1078*/ 	.word	0x000000ff
        /*107c*/ 	.word	0x000000a0
        /*1080*/ 	.short	0x0100
        /*1082*/ 	.byte	0x07
	.zero		1


	//   ....[41]....
        /*1084*/ 	.word	0x000005d0
        /*1088*/ 	.word	0x000000ff
        /*108c*/ 	.word	0x00000150
        /*1090*/ 	.short	0x0100
        /*1092*/ 	.byte	0x07
	.zero		1


	//   ....[42]....
        /*1094*/ 	.word	0x000005e0
        /*1098*/ 	.word	0x000000ff
        /*109c*/ 	.word	0x000000a8
        /*10a0*/ 	.short	0x0100
        /*10a2*/ 	.byte	0x07
	.zero		1


	//   ....[43]....
        /*10a4*/ 	.word	0x000005f0
        /*10a8*/ 	.word	0x000000ff
        /*10ac*/ 	.word	0x00000158
        /*10b0*/ 	.short	0x0100
        /*10b2*/ 	.byte	0x07
	.zero		1


	//   ....[44]....
        /*10b4*/ 	.word	0x00000ab0
        /*10b8*/ 	.word	0x000000ff
        /*10bc*/ 	.word	0x00000190
        /*10c0*/ 	.short	0x0100
        /*10c2*/ 	.byte	0x07
	.zero		1


	//   ....[45]....
        /*10c4*/ 	.word	0x00000b30
        /*10c8*/ 	.word	0x000000ff
        /*10cc*/ 	.word	0x00000198
        /*10d0*/ 	.short	0x0100
        /*10d2*/ 	.byte	0x07
	.zero		1


	//   ....[46]....
        /*10d4*/ 	.word	0x00000bb0
        /*10d8*/ 	.word	0x000000ff
        /*10dc*/ 	.word	0x00000170
        /*10e0*/ 	.short	0x0100
        /*10e2*/ 	.byte	0x0a
	.zero		1


	//   ....[47]....
        /*10e4*/ 	.word	0x00000bc0
        /*10e8*/ 	.word	0x000000ff
        /*10ec*/ 	.word	0x00000178
        /*10f0*/ 	.short	0x0100
        /*10f2*/ 	.byte	0x0a
	.zero		1


	//   ....[48]....
        /*10f4*/ 	.word	0x00000bd0
        /*10f8*/ 	.word	0x000000ff
        /*10fc*/ 	.word	0x00000180
        /*1100*/ 	.short	0x0100
        /*1102*/ 	.byte	0x0a
	.zero		1


	//   ....[49]....
        /*1104*/ 	.word	0x00000be0
        /*1108*/ 	.word	0x000000ff
        /*110c*/ 	.word	0x00000188
        /*1110*/ 	.short	0x0100
        /*1112*/ 	.byte	0x0a
	.zero		1


	//   ....[50]....
        /*1114*/ 	.word	0x00001a90
        /*1118*/ 	.word	0x000000ff
        /*111c*/ 	.word	0xfffffff8
        /*1120*/ 	.short	0x010a
        /*1122*/ 	.byte	0x11
	.zero		1


	//   ....[51]....
        /*1124*/ 	.word	0x00002470
        /*1128*/ 	.word	0x000000ff
        /*112c*/ 	.word	0x00000000
        /*1130*/ 	.short	0x010a
        /*1132*/ 	.byte	0x06
	.zero		1


	//   ....[52]....
        /*1134*/ 	.word	0x000024b0
        /*1138*/ 	.word	0x000000ff
        /*113c*/ 	.word	0x00000000
        /*1140*/ 	.short	0x010a
        /*1142*/ 	.byte	0x06
	.zero		1


	//   ....[53]....
        /*1144*/ 	.word	0x00003640
        /*1148*/ 	.word	0x000000ff
        /*114c*/ 	.word	0x00000000
        /*1150*/ 	.short	0x010a
        /*1152*/ 	.byte	0x09
	.zero		1


	//   ....[54]....
        /*1154*/ 	.word	0x00003680
        /*1158*/ 	.word	0x000000ff
        /*115c*/ 	.word	0x00000000
        /*1160*/ 	.short	0x010a
        /*1162*/ 	.byte	0x09
	.zero		1


	//   ....[55]....
        /*1164*/ 	.word	0x000046f0
        /*1168*/ 	.word	0x000000e5
        /*116c*/ 	.word	0x00000000
        /*1170*/ 	.short	0x0101
        /*1172*/ 	.byte	0x3f
	.zero		1


	//   ....[56]....
        /*1174*/ 	.word	0x000057b0
        /*1178*/ 	.word	0x000000e3
        /*117c*/ 	.word	0x00000000
        /*1180*/ 	.short	0x0101
        /*1182*/ 	.byte	0x1d
	.zero		1


	//   ....[57]....
        /*1184*/ 	.word	0x00005940
        /*1188*/ 	.word	0x00000018
        /*118c*/ 	.word	0x00000000
        /*1190*/ 	.short	0x0101
        /*1192*/ 	.byte	0x3f
	.zero		1


	//   ....[58]....
        /*1194*/ 	.word	0x00005a00
        /*1198*/ 	.word	0x000000ff
        /*119c*/ 	.word	0x00000008
        /*11a0*/ 	.short	0x010a
        /*11a2*/ 	.byte	0x11
	.zero		1


	//   ....[59]....
        /*11a4*/ 	.word	0x0000ebf0
        /*11a8*/ 	.word	0x00000003
        /*11ac*/ 	.word	0x00000000
        /*11b0*/ 	.short	0x0101
        /*11b2*/ 	.byte	0x1d
	.zero		1


	//   ....[60]....
        /*11b4*/ 	.word	0x0000f760
        /*11b8*/ 	.word	0x0000000b
        /*11bc*/ 	.word	0x000000b0
        /*11c0*/ 	.short	0x010a
        /*11c2*/ 	.byte	0x3f
	.zero		1


	//   ....[61]....
        /*11c4*/ 	.word	0x0000fb50
        /*11c8*/ 	.word	0x00000004
        /*11cc*/ 	.word	0x00000198
        /*11d0*/ 	.short	0x0101
        /*11d2*/ 	.byte	0x3f
	.zero		1


	//   ....[62]....
        /*11d4*/ 	.word	0x00010340
        /*11d8*/ 	.word	0x00000007
        /*11dc*/ 	.word	0x00000000
        /*11e0*/ 	.short	0x010a
        /*11e2*/ 	.byte	0x3f
	.zero		1


	//   ....[63]....
        /*11e4*/ 	.word	0x000103c0
        /*11e8*/ 	.word	0x00000009
        /*11ec*/ 	.word	0x00000000
        /*11f0*/ 	.short	0x010a
        /*11f2*/ 	.byte	0x3f
	.zero		1


	//   ....[64]....
        /*11f4*/ 	.word	0x00010450
        /*11f8*/ 	.word	0x00000006
        /*11fc*/ 	.word	0x00000000
        /*1200*/ 	.short	0x010a
        /*1202*/ 	.byte	0x3f
	.zero		1


	//   ....[65]....
        /*1204*/ 	.word	0x000104e0
        /*1208*/ 	.word	0x00000009
        /*120c*/ 	.word	0x00000000
        /*1210*/ 	.short	0x010a
        /*1212*/ 	.byte	0x3f
	.zero		1


	//   ....[66]....
        /*1214*/ 	.word	0x00010570
        /*1218*/ 	.word	0x00000006
        /*121c*/ 	.word	0x00000000
        /*1220*/ 	.short	0x010a
        /*1222*/ 	.byte	0x3f
	.zero		1


	//   ....[67]....
        /*1224*/ 	.word	0x00010600
        /*1228*/ 	.word	0x00000009
        /*122c*/ 	.word	0x00000000
        /*1230*/ 	.short	0x010a
        /*1232*/ 	.byte	0x3f
	.zero		1


	//   ....[68]....
        /*1234*/ 	.word	0x00010690
        /*1238*/ 	.word	0x00000006
        /*123c*/ 	.word	0x00000000
        /*1240*/ 	.short	0x010a
        /*1242*/ 	.byte	0x3f
	.zero		1


	//   ....[69]....
        /*1244*/ 	.word	0x00010720
        /*1248*/ 	.word	0x00000009
        /*124c*/ 	.word	0x00000000
        /*1250*/ 	.short	0x010a
        /*1252*/ 	.byte	0x3f
	.zero		1


	//   ....[70]....
        /*1254*/ 	.word	0x000107b0
        /*1258*/ 	.word	0x00000006
        /*125c*/ 	.word	0x00000000
        /*1260*/ 	.short	0x010a
        /*1262*/ 	.byte	0x3f
	.zero		1


	//   ....[71]....
        /*1264*/ 	.word	0x00010840
        /*1268*/ 	.word	0x00000009
        /*126c*/ 	.word	0x00000000
        /*1270*/ 	.short	0x010a
        /*1272*/ 	.byte	0x3f
	.zero		1


	//   ....[72]....
        /*1274*/ 	.word	0x000108d0
        /*1278*/ 	.word	0x00000006
        /*127c*/ 	.word	0x00000000
        /*1280*/ 	.short	0x010a
        /*1282*/ 	.byte	0x3f
	.zero		1


	//   ....[73]....
        /*1284*/ 	.word	0x00010960
        /*1288*/ 	.word	0x00000009
        /*128c*/ 	.word	0x00000000
        /*1290*/ 	.short	0x010a
        /*1292*/ 	.byte	0x3f
	.zero		1


	//   ....[74]....
        /*1294*/ 	.word	0x000109f0
        /*1298*/ 	.word	0x00000006
        /*129c*/ 	.word	0x00000000
        /*12a0*/ 	.short	0x010a
        /*12a2*/ 	.byte	0x3f
	.zero		1


	//   ....[75]....
        /*12a4*/ 	.word	0x00010a80
        /*12a8*/ 	.word	0x00000009
        /*12ac*/ 	.word	0x00000000
        /*12b0*/ 	.short	0x010a
        /*12b2*/ 	.byte	0x3f
	.zero		1


	//   ....[76]....
        /*12b4*/ 	.word	0x00010b10
        /*12b8*/ 	.word	0x00000006
        /*12bc*/ 	.word	0x00000000
        /*12c0*/ 	.short	0x010a
        /*12c2*/ 	.byte	0x3f
	.zero		1


	//   ....[77]....
        /*12c4*/ 	.word	0x00010ba0
        /*12c8*/ 	.word	0x00000009
        /*12cc*/ 	.word	0x00000000
        /*12d0*/ 	.short	0x010a
        /*12d2*/ 	.byte	0x3f
	.zero		1


	//   ....[78]....
        /*12d4*/ 	.word	0x00010c30
        /*12d8*/ 	.word	0x00000006
        /*12dc*/ 	.word	0x00000000
        /*12e0*/ 	.short	0x010a
        /*12e2*/ 	.byte	0x3f
	.zero		1


	//   ....[79]....
        /*12e4*/ 	.word	0x00010cc0
        /*12e8*/ 	.word	0x00000009
        /*12ec*/ 	.word	0x00000000
        /*12f0*/ 	.short	0x010a
        /*12f2*/ 	.byte	0x3f
	.zero		1


	//   ....[80]....
        /*12f4*/ 	.word	0x00010d50
        /*12f8*/ 	.word	0x00000006
        /*12fc*/ 	.word	0x00000000
        /*1300*/ 	.short	0x010a
        /*1302*/ 	.byte	0x3f
	.zero		1


	//   ....[81]....
        /*1304*/ 	.word	0x00010de0
        /*1308*/ 	.word	0x00000009
        /*130c*/ 	.word	0x00000000
        /*1310*/ 	.short	0x010a
        /*1312*/ 	.byte	0x3f
	.zero		1


	//   ....[82]....
        /*1314*/ 	.word	0x00010e70
        /*1318*/ 	.word	0x00000006
        /*131c*/ 	.word	0x00000000
        /*1320*/ 	.short	0x010a
        /*1322*/ 	.byte	0x3f
	.zero		1


	//   ....[83]....
        /*1324*/ 	.word	0x00010f00
        /*1328*/ 	.word	0x00000003
        /*132c*/ 	.word	0x00000000
        /*1330*/ 	.short	0x010a
        /*1332*/ 	.byte	0x3f
	.zero		1


	//   ....[84]....
        /*1334*/ 	.word	0x00010f70
        /*1338*/ 	.word	0x00000003
        /*133c*/ 	.word	0xfffffff8
        /*1340*/ 	.short	0x010a
        /*1342*/ 	.byte	0x3f
	.zero		1


	//   ....[85]....
        /*1344*/ 	.word	0x00010fd0
        /*1348*/ 	.word	0x00000003
        /*134c*/ 	.word	0x00000000
        /*1350*/ 	.short	0x010a
        /*1352*/ 	.byte	0x3f
	.zero		1


	//   ....[86]....
        /*1354*/ 	.word	0x00011040
        /*1358*/ 	.word	0x00000000
        /*135c*/ 	.word	0x00000000
        /*1360*/ 	.short	0x010a
        /*1362*/ 	.byte	0x3f
	.zero		1


	//   ....[87]....
        /*1364*/ 	.word	0x000110b0
        /*1368*/ 	.word	0x00000019
        /*136c*/ 	.word	0x00000008
        /*1370*/ 	.short	0x010a
        /*1372*/ 	.byte	0x3f
	.zero		1


	//   ....[88]....
        /*1374*/ 	.word	0x00011180
        /*1378*/ 	.word	0x0000000b
        /*137c*/ 	.word	0x000000b0
        /*1380*/ 	.short	0x010a
        /*1382*/ 	.byte	0x3f
	.zero		1


	//   ....[89]....
        /*1384*/ 	.word	0x00011260
        /*1388*/ 	.word	0x00000007
        /*138c*/ 	.word	0x00000000
        /*1390*/ 	.short	0x010a
        /*1392*/ 	.byte	0x3f
	.zero		1


	//   ....[90]....
        /*1394*/ 	.word	0x000112b0
        /*1398*/ 	.word	0x00000009
        /*139c*/ 	.word	0x00000000
        /*13a0*/ 	.short	0x010a
        /*13a2*/ 	.byte	0x3f
	.zero		1


	//   ....[91]....
        /*13a4*/ 	.word	0x00011300
        /*13a8*/ 	.word	0x00000006
        /*13ac*/ 	.word	0x00000000
        /*13b0*/ 	.short	0x010a
        /*13b2*/ 	.byte	0x3f
	.zero		1


	//   ....[92]....
        /*13b4*/ 	.word	0x00011350
        /*13b8*/ 	.word	0x00000009
        /*13bc*/ 	.word	0x00000000
        /*13c0*/ 	.short	0x010a
        /*13c2*/ 	.byte	0x3f
	.zero		1


	//   ....[93]....
        /*13c4*/ 	.word	0x000113a0
        /*13c8*/ 	.word	0x00000006
        /*13cc*/ 	.word	0x00000000
        /*13d0*/ 	.short	0x010a
        /*13d2*/ 	.byte	0x3f
	.zero		1


	//   ....[94]....
        /*13d4*/ 	.word	0x000113f0
        /*13d8*/ 	.word	0x00000009
        /*13dc*/ 	.word	0x00000000
        /*13e0*/ 	.short	0x010a
        /*13e2*/ 	.byte	0x3f
	.zero		1


	//   ....[95]....
        /*13e4*/ 	.word	0x00011440
        /*13e8*/ 	.word	0x00000006
        /*13ec*/ 	.word	0x00000000
        /*13f0*/ 	.short	0x010a
        /*13f2*/ 	.byte	0x3f
	.zero		1


	//   ....[96]....
        /*13f4*/ 	.word	0x00011490
        /*13f8*/ 	.word	0x00000009
        /*13fc*/ 	.word	0x00000000
        /*1400*/ 	.short	0x010a
        /*1402*/ 	.byte	0x3f
	.zero		1


	//   ....[97]....
        /*1404*/ 	.word	0x000114e0
        /*1408*/ 	.word	0x00000006
        /*140c*/ 	.word	0x00000000
        /*1410*/ 	.short	0x010a
        /*1412*/ 	.byte	0x3f
	.zero		1


	//   ....[98]....
        /*1414*/ 	.word	0x00011530
        /*1418*/ 	.word	0x00000009
        /*141c*/ 	.word	0x00000000
        /*1420*/ 	.short	0x010a
        /*1422*/ 	.byte	0x3f
	.zero		1


	//   ....[99]....
        /*1424*/ 	.word	0x00011580
        /*1428*/ 	.word	0x00000006
        /*142c*/ 	.word	0x00000000
        /*1430*/ 	.short	0x010a
        /*1432*/ 	.byte	0x3f
	.zero		1


	//   ....[100]....
        /*1434*/ 	.word	0x000115d0
        /*1438*/ 	.word	0x00000009
        /*143c*/ 	.word	0x00000000
        /*1440*/ 	.short	0x010a
        /*1442*/ 	.byte	0x3f
	.zero		1


	//   ....[101]....
        /*1444*/ 	.word	0x00011620
        /*1448*/ 	.word	0x00000006
        /*144c*/ 	.word	0x00000000
        /*1450*/ 	.short	0x010a
        /*1452*/ 	.byte	0x3f
	.zero		1


	//   ....[102]....
        /*1454*/ 	.word	0x00011670
        /*1458*/ 	.word	0x00000009
        /*145c*/ 	.word	0x00000000
        /*1460*/ 	.short	0x010a
        /*1462*/ 	.byte	0x3f
	.zero		1


	//   ....[103]....
        /*1464*/ 	.word	0x000116c0
        /*1468*/ 	.word	0x00000006
        /*146c*/ 	.word	0x00000000
        /*1470*/ 	.short	0x010a
        /*1472*/ 	.byte	0x3f
	.zero		1


	//   ....[104]....
        /*1474*/ 	.word	0x00011710
        /*1478*/ 	.word	0x00000009
        /*147c*/ 	.word	0x00000000
        /*1480*/ 	.short	0x010a
        /*1482*/ 	.byte	0x3f
	.zero		1


	//   ....[105]....
        /*1484*/ 	.word	0x00011760
        /*1488*/ 	.word	0x00000006
        /*148c*/ 	.word	0x00000000
        /*1490*/ 	.short	0x010a
        /*1492*/ 	.byte	0x3f
	.zero		1


	//   ....[106]....
        /*1494*/ 	.word	0x000117b0
        /*1498*/ 	.word	0x00000009
        /*149c*/ 	.word	0x00000000
        /*14a0*/ 	.short	0x010a
        /*14a2*/ 	.byte	0x3f
	.zero		1


	//   ....[107]....
        /*14a4*/ 	.word	0x00011800
        /*14a8*/ 	.word	0x00000006
        /*14ac*/ 	.word	0x00000000
        /*14b0*/ 	.short	0x010a
        /*14b2*/ 	.byte	0x3f
	.zero		1


	//   ....[108]....
        /*14b4*/ 	.word	0x00011850
        /*14b8*/ 	.word	0x00000009
        /*14bc*/ 	.word	0x00000000
        /*14c0*/ 	.short	0x010a
        /*14c2*/ 	.byte	0x3f
	.zero		1


	//   ....[109]....
        /*14c4*/ 	.word	0x000118a0
        /*14c8*/ 	.word	0x00000006
        /*14cc*/ 	.word	0x00000000
        /*14d0*/ 	.short	0x010a
        /*14d2*/ 	.byte	0x3f
	.zero		1


	//----- nvinfo : EIATTR_NUM_MBARRIERS
	.align		4
.L_30:
        /*14d4*/ 	.byte	0x03, 0x38
        /*14d6*/ 	.short	0x0032


	//----- nvinfo : EIATTR_EXIT_INSTR_OFFSETS
	.align		4
        /*14d8*/ 	.byte	0x04, 0x1c
        /*14da*/ 	.short	(.L_32 - .L_31)


	//   ....[0]....
.L_31:
        /*14dc*/ 	.word	0x000017d0


	//   ....[1]....
        /*14e0*/ 	.word	0x00001830


	//   ....[2]....
        /*14e4*/ 	.word	0x0000f300


	//   ....[3]....
        /*14e8*/ 	.word	0x0000f330


	//   ....[4]....
        /*14ec*/ 	.word	0x00010f50


	//----- nvinfo : EIATTR_MAX_THREADS
	.align		4
.L_32:
        /*14f0*/ 	.byte	0x04, 0x05
        /*14f2*/ 	.short	(.L_34 - .L_33)
.L_33:
        /*14f4*/ 	.word	0x00000180
        /*14f8*/ 	.word	0x00000001
        /*14fc*/ 	.word	0x00000001


	//----- nvinfo : EIATTR_CRS_STACK_SIZE
	.align		4
.L_34:
        /*1500*/ 	.byte	0x04, 0x1e
        /*1502*/ 	.short	(.L_36 - .L_35)
.L_35:
        /*1504*/ 	.word	0x00000000


	//----- nvinfo : EIATTR_CBANK_PARAM_SIZE
	.align		4
.L_36:
        /*1508*/ 	.byte	0x03, 0x19
        /*150a*/ 	.short	0x0470


	//----- nvinfo : EIATTR_PARAM_CBANK
	.align		4
        /*150c*/ 	.byte	0x04, 0x0a
        /*150e*/ 	.short	(.L_38 - .L_37)
	.align		4
.L_37:
        /*1510*/ 	.word	index@(.nv.constant0._ZN7cutlass13device_kernelINS_4gemm6kernel13GemmUniversalIN4cute5tupleIJiiiiEEENS1_10collective13CollectiveMmaINS1_37MainloopSm90TmaGmmaWarpSpecializedFP8ILi22ENS5_IJNS4_1CILi4EEESB_NSA_ILi1EEEEEENS1_32KernelTmaWarpSpecializedPingpongEEENS5_IJNSA_ILi64EEENSA_ILi256EEENSA_ILi32EEEEEENS_12float_e5m2_tENS5_IJlSC_lEEESK_SL_NS4_8TiledMMAINS4_8MMA_AtomIJNS4_4SM904GMMA31MMA_64x256x32_F32E5M2E5M2_SS_TNILNSP_7ScaleInE1ELSR_1EEEEEENS4_6LayoutINS5_IJSC_SC_SC_EEENS5_IJNSA_ILi0EEESW_SW_EEEEENS5_IJNS4_10UnderscoreESZ_SZ_EEEEENS4_23SM90_TMA_LOAD_MULTICASTENS4_14ComposedLayoutINS4_7SwizzleILi1ELi4ELi3EEENS4_18smem_ptr_flag_bitsILi8EEENSU_INS5_IJNSA_ILi8EEESI_EEENS5_IJSI_SC_EEEEEEEvNS4_8identityES12_S1C_vS1D_EENS_8epilogue10collective6detail29Sm90TmaWarpSpecializedAdapterINS1G_15DefaultEpilogueISK_SL_SL_NS1F_6thread17LinearCombinationISK_Li1EffLNS1K_9ScaleType4KindE0ELNS_15FloatRoundStyleE2ESK_EENS1_15EpilogueDefaultEEEEEvvEEEEvNT_6ParamsE)
        /*1514*/ 	.short	0x0210
        /*1516*/ 	.short	0x0470


	//----- nvinfo : EIATTR_SW_WAR
	.align		4
.L_38:
        /*1518*/ 	.byte	0x04, 0x36
        /*151a*/ 	.short	(.L_40 - .L_39)
.L_39:
        /*151c*/ 	.word	0x00000008
.L_40:


//--------------------- .nv.callgraph             --------------------------
	.section	.nv.callgraph,"",@"SHT_CUDA_CALLGRAPH"
	.align	4
	.sectionentsize	8
	.align		4
        /*0000*/ 	.word	0x00000000
	.align		4
        /*0004*/ 	.word	0xffffffff
	.align		4
        /*0008*/ 	.word	0x00000000
	.align		4
        /*000c*/ 	.word	0xfffffffe
	.align		4
        /*0010*/ 	.word	0x00000000
	.align		4
        /*0014*/ 	.word	0xfffffffd
	.align		4
        /*0018*/ 	.word	0x00000000
	.align		4
        /*001c*/ 	.word	0xfffffffc


//--------------------- .nv.constant4             --------------------------
	.section	.nv.constant4,"a",@progbits
	.align	8
	.align		8
.nv.constant4:
        /*0000*/ 	.dword	_ZN40_INTERNAL_8a5b4e1a_4_k_cu_1fb75e54_226874cuda3std3__45__cpo5beginE
	.align		8
        /*0008*/ 	.dword	_ZN40_INTERNAL_8a5b4e1a_4_k_cu_1fb75e54_226874cuda3std3__45__cpo3endE
	.align		8
        /*0010*/ 	.dword	_ZN40_INTERNAL_8a5b4e1a_4_k_cu_1fb75e54_226874cuda3std3__45__cpo6cbeginE
	.align		8
        /*0018*/ 	.dword	_ZN40_INTERNAL_8a5b4e1a_4_k_cu_1fb75e54_226874cuda3std3__45__cpo4cendE
	.align		8
        /*0020*/ 	.dword	_ZN40_INTERNAL_8a5b4e1a_4_k_cu_1fb75e54_226874cuda3std3__442_GLOBAL__N__8a5b4e1a_4_k_cu_1fb75e54_226876ignoreE
	.align		8
        /*0028*/ 	.dword	_ZN40_INTERNAL_8a5b4e1a_4_k_cu_1fb75e54_226874cuda3std3__419piecewise_constructE
	.align		8
        /*0030*/ 	.dword	_ZN40_INTERNAL_8a5b4e1a_4_k_cu_1fb75e54_226874cuda3std3__48in_placeE
	.align		8
        /*0038*/ 	.dword	_ZN40_INTERNAL_8a5b4e1a_4_k_cu_1fb75e54_226874cuda3std6ranges3__45__cpo4swapE
	.align		8
        /*0040*/ 	.dword	_ZN40_INTERNAL_8a5b4e1a_4_k_cu_1fb75e54_226874cuda3std6ranges3__45__cpo9iter_moveE
	.align		8
        /*0048*/ 	.dword	_ZN40_INTERNAL_8a5b4e1a_4_k_cu_1fb75e54_226874cute7productE
	.align		8
        /*0050*/ 	.dword	_ZN40_INTERNAL_8a5b4e1a_4_k_cu_1fb75e54_226874cute1_E


//--------------------- .text._ZN7cutlass13device_kernelINS_4gemm6kernel13GemmUniversalIN4cute5tupleIJiiiiEEENS1_10collective13CollectiveMmaINS1_37MainloopSm90TmaGmmaWarpSpecializedFP8ILi22ENS5_IJNS4_1CILi4EEESB_NSA_ILi1EEEEEENS1_32KernelTmaWarpSpecializedPingpongEEENS5_IJNSA_ILi64EEENSA_ILi256EEENSA_ILi32EEEEEENS_12float_e5m2_tENS5_IJlSC_lEEESK_SL_NS4_8TiledMMAINS4_8MMA_AtomIJNS4_4SM904GMMA31MMA_64x256x32_F32E5M2E5M2_SS_TNILNSP_7ScaleInE1ELSR_1EEEEEENS4_6LayoutINS5_IJSC_SC_SC_EEENS5_IJNSA_ILi0EEESW_SW_EEEEENS5_IJNS4_10UnderscoreESZ_SZ_EEEEENS4_23SM90_TMA_LOAD_MULTICASTENS4_14ComposedLayoutINS4_7SwizzleILi1ELi4ELi3EEENS4_18smem_ptr_flag_bitsILi8EEENSU_INS5_IJNSA_ILi8EEESI_EEENS5_IJSI_SC_EEEEEEEvNS4_8identityES12_S1C_vS1D_EENS_8epilogue10collective6detail29Sm90TmaWarpSpecializedAdapterINS1G_15DefaultEpilogueISK_SL_SL_NS1F_6thread17LinearCombinationISK_Li1EffLNS1K_9ScaleType4KindE0ELNS_15FloatRoundStyleE2ESK_EENS1_15EpilogueDefaultEEEEEvvEEEEvNT_6ParamsE --------------------------
	.section	.text._ZN7cutlass13device_kernelINS_4gemm6kernel13GemmUniversalIN4cute5tupleIJiiiiEEENS1_10collective13CollectiveMmaINS1_37MainloopSm90TmaGmmaWarpSpecializedFP8ILi22ENS5_IJNS4_1CILi4EEESB_NSA_ILi1EEEEEENS1_32KernelTmaWarpSpecializedPingpongEEENS5_IJNSA_ILi64EEENSA_ILi256EEENSA_ILi32EEEEEENS_12float_e5m2_tENS5_IJlSC_lEEESK_SL_NS4_8TiledMMAINS4_8MMA_AtomIJNS4_4SM904GMMA31MMA_64x256x32_F32E5M2E5M2_SS_TNILNSP_7ScaleInE1ELSR_1EEEEEENS4_6LayoutINS5_IJSC_SC_SC_EEENS5_IJNSA_ILi0EEESW_SW_EEEEENS5_IJNS4_10UnderscoreESZ_SZ_EEEEENS4_23SM90_TMA_LOAD_MULTICASTENS4_14ComposedLayoutINS4_7SwizzleILi1ELi4ELi3EEENS4_18smem_ptr_flag_bitsILi8EEENSU_INS5_IJNSA_ILi8EEESI_EEENS5_IJSI_SC_EEEEEEEvNS4_8identityES12_S1C_vS1D_EENS_8epilogue10collective6detail29Sm90TmaWarpSpecializedAdapterINS1G_15DefaultEpilogueISK_SL_SL_NS1F_6thread17LinearCombinationISK_Li1EffLNS1K_9ScaleType4KindE0ELNS_15FloatRoundStyleE2ESK_EENS1_15EpilogueDefaultEEEEEvvEEEEvNT_6ParamsE,"ax",@progbits
	.align	128
.text._ZN7cutlass13device_kernelINS_4gemm6kernel13GemmUniversalIN4cute5tupleIJiiiiEEENS1_10collective13CollectiveMmaINS1_37MainloopSm90TmaGmmaWarpSpecializedFP8ILi22ENS5_IJNS4_1CILi4EEESB_NSA_ILi1EEEEEENS1_32KernelTmaWarpSpecializedPingpongEEENS5_IJNSA_ILi64EEENSA_ILi256EEENSA_ILi32EEEEEENS_12float_e5m2_tENS5_IJlSC_lEEESK_SL_NS4_8TiledMMAINS4_8MMA_AtomIJNS4_4SM904GMMA31MMA_64x256x32_F32E5M2E5M2_SS_TNILNSP_7ScaleInE1ELSR_1EEEEEENS4_6LayoutINS5_IJSC_SC_SC_EEENS5_IJNSA_ILi0EEESW_SW_EEEEENS5_IJNS4_10UnderscoreESZ_SZ_EEEEENS4_23SM90_TMA_LOAD_MULTICASTENS4_14ComposedLayoutINS4_7SwizzleILi1ELi4ELi3EEENS4_18smem_ptr_flag_bitsILi8EEENSU_INS5_IJNSA_ILi8EEESI_EEENS5_IJSI_SC_EEEEEEEvNS4_8identityES12_S1C_vS1D_EENS_8epilogue10collective6detail29Sm90TmaWarpSpecializedAdapterINS1G_15DefaultEpilogueISK_SL_SL_NS1F_6thread17LinearCombinationISK_Li1EffLNS1K_9ScaleType4KindE0ELNS_15FloatRoundStyleE2ESK_EENS1_15EpilogueDefaultEEEEEvvEEEEvNT_6ParamsE:
        .type           _ZN7cutlass13device_kernelINS_4gemm6kernel13GemmUniversalIN4cute5tupleIJiiiiEEENS1_10collective13CollectiveMmaINS1_37MainloopSm90TmaGmmaWarpSpecializedFP8ILi22ENS5_IJNS4_1CILi4EEESB_NSA_ILi1EEEEEENS1_32KernelTmaWarpSpecializedPingpongEEENS5_IJNSA_ILi64EEENSA_ILi256EEENSA_ILi32EEEEEENS_12float_e5m2_tENS5_IJlSC_lEEESK_SL_NS4_8TiledMMAINS4_8MMA_AtomIJNS4_4SM904GMMA31MMA_64x256x32_F32E5M2E5M2_SS_TNILNSP_7ScaleInE1ELSR_1EEEEEENS4_6LayoutINS5_IJSC_SC_SC_EEENS5_IJNSA_ILi0EEESW_SW_EEEEENS5_IJNS4_10UnderscoreESZ_SZ_EEEEENS4_23SM90_TMA_LOAD_MULTICASTENS4_14ComposedLayoutINS4_7SwizzleILi1ELi4ELi3EEENS4_18smem_ptr_flag_bitsILi8EEENSU_INS5_IJNSA_ILi8EEESI_EEENS5_IJSI_SC_EEEEEEEvNS4_8identityES12_S1C_vS1D_EENS_8epilogue10collective6detail29Sm90TmaWarpSpecializedAdapterINS1G_15DefaultEpilogueISK_SL_SL_NS1F_6thread17LinearCombinationISK_Li1EffLNS1K_9ScaleType4KindE0ELNS_15FloatRoundStyleE2ESK_EENS1_15EpilogueDefaultEEEEEvvEEEEvNT_6ParamsE,@function
        .size           _ZN7cutlass13device_kernelINS_4gemm6kernel13GemmUniversalIN4cute5tupleIJiiiiEEENS1_10collective13CollectiveMmaINS1_37MainloopSm90TmaGmmaWarpSpecializedFP8ILi22ENS5_IJNS4_1CILi4EEESB_NSA_ILi1EEEEEENS1_32KernelTmaWarpSpecializedPingpongEEENS5_IJNSA_ILi64EEENSA_ILi256EEENSA_ILi32EEEEEENS_12float_e5m2_tENS5_IJlSC_lEEESK_SL_NS4_8TiledMMAINS4_8MMA_AtomIJNS4_4SM904GMMA31MMA_64x256x32_F32E5M2E5M2_SS_TNILNSP_7ScaleInE1ELSR_1EEEEEENS4_6LayoutINS5_IJSC_SC_SC_EEENS5_IJNSA_ILi0EEESW_SW_EEEEENS5_IJNS4_10UnderscoreESZ_SZ_EEEEENS4_23SM90_TMA_LOAD_MULTICASTENS4_14ComposedLayoutINS4_7SwizzleILi1ELi4ELi3EEENS4_18smem_ptr_flag_bitsILi8EEENSU_INS5_IJNSA_ILi8EEESI_EEENS5_IJSI_SC_EEEEEEEvNS4_8identityES12_S1C_vS1D_EENS_8epilogue10collective6detail29Sm90TmaWarpSpecializedAdapterINS1G_15DefaultEpilogueISK_SL_SL_NS1F_6thread17LinearCombinationISK_Li1EffLNS1K_9ScaleType4KindE0ELNS_15FloatRoundStyleE2ESK_EENS1_15EpilogueDefaultEEEEEvvEEEEvNT_6ParamsE,(.L_x_373 - _ZN7cutlass13device_kernelINS_4gemm6kernel13GemmUniversalIN4cute5tupleIJiiiiEEENS1_10collective13CollectiveMmaINS1_37MainloopSm90TmaGmmaWarpSpecializedFP8ILi22ENS5_IJNS4_1CILi4EEESB_NSA_ILi1EEEEEENS1_32KernelTmaWarpSpecializedPingpongEEENS5_IJNSA_ILi64EEENSA_ILi256EEENSA_ILi32EEEEEENS_12float_e5m2_tENS5_IJlSC_lEEESK_SL_NS4_8TiledMMAINS4_8MMA_AtomIJNS4_4SM904GMMA31MMA_64x256x32_F32E5M2E5M2_SS_TNILNSP_7ScaleInE1ELSR_1EEEEEENS4_6LayoutINS5_IJSC_SC_SC_EEENS5_IJNSA_ILi0EEESW_SW_EEEEENS5_IJNS4_10UnderscoreESZ_SZ_EEEEENS4_23SM90_TMA_LOAD_MULTICASTENS4_14ComposedLayoutINS4_7SwizzleILi1ELi4ELi3EEENS4_18smem_ptr_flag_bitsILi8EEENSU_INS5_IJNSA_ILi8EEESI_EEENS5_IJSI_SC_EEEEEEEvNS4_8identityES12_S1C_vS1D_EENS_8epilogue10collective6detail29Sm90TmaWarpSpecializedAdapterINS1G_15DefaultEpilogueISK_SL_SL_NS1F_6thread17LinearCombinationISK_Li1EffLNS1K_9ScaleType4KindE0ELNS_15FloatRoundStyleE2ESK_EENS1_15EpilogueDefaultEEEEEvvEEEEvNT_6ParamsE)
        .other          _ZN7cutlass13device_kernelINS_4gemm6kernel13GemmUniversalIN4cute5tupleIJiiiiEEENS1_10collective13CollectiveMmaINS1_37MainloopSm90TmaGmmaWarpSpecializedFP8ILi22ENS5_IJNS4_1CILi4EEESB_NSA_ILi1EEEEEENS1_32KernelTmaWarpSpecializedPingpongEEENS5_IJNSA_ILi64EEENSA_ILi256EEENSA_ILi32EEEEEENS_12float_e5m2_tENS5_IJlSC_lEEESK_SL_NS4_8TiledMMAINS4_8MMA_AtomIJNS4_4SM904GMMA31MMA_64x256x32_F32E5M2E5M2_SS_TNILNSP_7ScaleInE1ELSR_1EEEEEENS4_6LayoutINS5_IJSC_SC_SC_EEENS5_IJNSA_ILi0EEESW_SW_EEEEENS5_IJNS4_10UnderscoreESZ_SZ_EEEEENS4_23SM90_TMA_LOAD_MULTICASTENS4_14ComposedLayoutINS4_7SwizzleILi1ELi4ELi3EEENS4_18smem_ptr_flag_bitsILi8EEENSU_INS5_IJNSA_ILi8EEESI_EEENS5_IJSI_SC_EEEEEEEvNS4_8identityES12_S1C_vS1D_EENS_8epilogue10collective6detail29Sm90TmaWarpSpecializedAdapterINS1G_15DefaultEpilogueISK_SL_SL_NS1F_6thread17LinearCombinationISK_Li1EffLNS1K_9ScaleType4KindE0ELNS_15FloatRoundStyleE2ESK_EENS1_15EpilogueDefaultEEEEEvvEEEEvNT_6ParamsE,@"STO_CUDA_ENTRY STV_DEFAULT"
_ZN7cutlass13device_kernelINS_4gemm6kernel13GemmUniversalIN4cute5tupleIJiiiiEEENS1_10collective13CollectiveMmaINS1_37MainloopSm90TmaGmmaWarpSpecializedFP8ILi22ENS5_IJNS4_1CILi4EEESB_NSA_ILi1EEEEEENS1_32KernelTmaWarpSpecializedPingpongEEENS5_IJNSA_ILi64EEENSA_ILi256EEENSA_ILi32EEEEEENS_12float_e5m2_tENS5_IJlSC_lEEESK_SL_NS4_8TiledMMAINS4_8MMA_AtomIJNS4_4SM904GMMA31MMA_64x256x32_F32E5M2E5M2_SS_TNILNSP_7ScaleInE1ELSR_1EEEEEENS4_6LayoutINS5_IJSC_SC_SC_EEENS5_IJNSA_ILi0EEESW_SW_EEEEENS5_IJNS4_10UnderscoreESZ_SZ_EEEEENS4_23SM90_TMA_LOAD_MULTICASTENS4_14ComposedLayoutINS4_7SwizzleILi1ELi4ELi3EEENS4_18smem_ptr_flag_bitsILi8EEENSU_INS5_IJNSA_ILi8EEESI_EEENS5_IJSI_SC_EEEEEEEvNS4_8identityES12_S1C_vS1D_EENS_8epilogue10collective6detail29Sm90TmaWarpSpecializedAdapterINS1G_15DefaultEpilogueISK_SL_SL_NS1F_6thread17LinearCombinationISK_Li1EffLNS1K_9ScaleType4KindE0ELNS_15FloatRoundStyleE2ESK_EENS1_15EpilogueDefaultEEEEEvvEEEEvNT_6ParamsE:
[----:B------:R-:W0:Y:S02]  /*0000*/  LDC R1, c[0x0][0x28] ;  /* 0x00000a00ff017b82 */ /* 0x000e240000000800 */
[----:B0-----:R-:W-:Y:S01]  /*0010*/  VIADD R1, R1, 0xfffffee8 ;  /* 0xfffffee801017836 */ /* 0x001fe20000000000 */
[----:B------:R-:W0:Y:S01]  /*0020*/  S2R R2, SR_TID.X ;  /* 0x0000000000027919 */ /* 0x000e220000002100 */
[----:B------:R-:W-:Y:S01]  /*0030*/  ELECT P0, URZ, PT ;  /* 0x00000000003f782f */ /* 0x000fe20003800000 */
[----:B------:R-:W-:Y:S01]  /*0040*/  BSSY B0, `(.L_x_0) ;  /* 0x0000014000007945 */ /* 0x000fe20003800000 */
[--C-:B0-----:R-:W-:Y:S02]  /*0050*/  SHF.R.U32.HI R0, RZ, 0x5, R2.reuse ;  /* 0x00000005ff007819 */ /* 0x101fe40000011602 */
[----:B------:R-:W-:-:S03]  /*0060*/  SHF.R.U32.HI R5, RZ, 0x7, R2 ;  /* 0x00000007ff057819 */ /* 0x000fc60000011602 */
[----:B------:R-:W0:Y:S02]  /*0070*/  SHFL.IDX PT, R3, R0, RZ, 0x1f ;  /* 0x00001fff00037589 */ /* 0x000e2400000e0000 */
[----:B0-----:R-:W-:Y:S02]  /*0080*/  R2UR UR6, R3 ;  /* 0x00000000030672ca */ /* 0x001fe400000e0000 */
[----:B------:R0:W1:Y:S11]  /*0090*/  SHFL.IDX PT, R3, R5, RZ, 0x1f ;  /* 0x00001fff05037589 */ /* 0x00007600000e0000 */
[----:B------:R-:W-:-:S02]  /*00a0*/  USHF.R.S32.HI UR4, URZ, 0x1f, UR6 ;  /* 0x0000001f3f047899 */ /* 0x000fc40008011406 */
[----:B------:R-:W-:Y:S02]  /*00b0*/  ISETP.NE.OR P0, PT, RZ, UR6, !P0 ;  /* 0x00000006ff007c0c */ /* 0x000fe4000c705670 */
[----:B------:R-:W-:-:S04]  /*00c0*/  ULEA.HI UR4, UR4, UR6, URZ, 0x2 ;  /* 0x0000000604047291 */ /* 0x000fc8000f8f103f */
[----:B------:R-:W-:-:S04]  /*00d0*/  ULOP3.LUT UR4, UR4, 0xfffffffc, URZ, 0xc0, !UPT ;  /* 0xfffffffc04047892 */ /* 0x000fc8000f8ec03f */
[----:B------:R-:W-:-:S03]  /*00e0*/  UIADD3 UR6, UR6, -UR4, URZ ;  /* 0x8000000406067290 */ /* 0x000fc6000fffe03f */
[----:B01----:R-:W-:Y:S09]  /*00f0*/  @P0 BRA `(.L_x_1) ;  /* 0x0000000000200947 */ /* 0x003ff20003800000 */
[----:B------:R-:W-:Y:S02]  /*0100*/  ULDC.64 UR4, c[0x0][0x198] ;  /* 0x0000660000047ab9 */ /* 0x000fe40000000a00 */
[----:B------:R-:W-:Y:S02]  /*0110*/  UIADD3 UR8, UP0, UR4, 0xf0, URZ ;  /* 0x000000f004087890 */ /* 0x000fe4000ff1e03f */
[----:B------:R-:W-:Y:S02]  /*0120*/  UIADD3 UR4, UP1, UR4, 0x1f0, URZ ;  /* 0x000001f004047890 */ /* 0x000fe4000ff3e03f */
[----:B------:R-:W-:Y:S02]  /*0130*/  UIADD3.X UR9, URZ, UR5, URZ, UP0, !UPT ;  /* 0x000000053f097290 */ /* 0x000fe400087fe43f */
[----:B------:R-:W-:-:S07]  /*0140*/  UIADD3.X UR5, URZ, UR5, URZ, UP1, !UPT ;  /* 0x000000053f057290 */ /* 0x000fce0008ffe43f */
[----:B------:R0:W-:Y:S02]  /*0150*/  UTMACCTL.PF [UR8] ;  /* 0x00000000080079b9 */ /* 0x0001e40008040000 */
[----:B------:R0:W-:Y:S02]  /*0160*/  UTMACCTL.PF [UR4] ;  /* 0x00000000040079b9 */ /* 0x0001e40008040000 */
[----:B0-----:R-:W-:Y:S01]  /*0170*/  NOP ;  /* 0x0000000000007918 */ /* 0x001fe20000000000 */
.L_x_1:
[----:B------:R-:W-:Y:S05]  /*0180*/  BSYNC B0 ;  /* 0x0000000000007941 */ /* 0x000fea0003800000 */
.L_x_0:
[----:B------:R-:W0:Y:S01]  /*0190*/  SHFL.IDX PT, R6, R0, RZ, 0x1f ;  /* 0x00001fff00067589 */ /* 0x000e2200000e0000 */
[----:B------:R-:W-:Y:S01]  /*01a0*/  R2UR UR14, R3 ;  /* 0x00000000030e72ca */ /* 0x000fe200000e0000 */
[----:B------:R-:W-:Y:S01]  /*01b0*/  UISETP.NE.AND UP0, UPT, UR6, 0x3, UPT ;  /* 0x000000030600788c */ /* 0x000fe2000bf05270 */
[----:B------:R-:W-:-:S03]  /*01c0*/  SHF.R.S32.HI R3, RZ, 0x1f, R2 ;  /* 0x0000001fff037819 */ /* 0x000fc60000011402 */
[----:B------:R-:W-:-:S08]  /*01d0*/  UISETP.EQ.OR UP0, UPT, UR6, URZ, !UP0 ;  /* 0x0000003f0600728c */ /* 0x000fd0000c702670 */
[----:B------:R-:W-:Y:S02]  /*01e0*/  UIADD3 UR12, UR14, -0x1, URZ ;  /* 0xffffffff0e0c7890 */ /* 0x000fe4000fffe03f */
[----:B------:R-:W-:Y:S02]  /*01f0*/  UISETP.EQ.AND UP0, UPT, UR14, URZ, UP0 ;  /* 0x0000003f0e00728c */ /* 0x000fe40008702270 */
[----:B------:R-:W-:Y:S02]  /*0200*/  UISETP.GE.U32.AND UP1, UPT, UR12, 0x2, UPT ;  /* 0x000000020c00788c */ /* 0x000fe4000bf26070 */
[----:B------:R-:W-:Y:S01]  /*0210*/  USEL UR13, URZ, 0x1, !UP0 ;  /* 0x000000013f0d7887 */ /* 0x000fe2000c000000 */
[----:B0-----:R-:W-:-:S03]  /*0220*/  ISETP.NE.AND P0, PT, R6, RZ, PT ;  /* 0x000000ff0600720c */ /* 0x001fc60003f05270 */
[----:B------:R-:W-:-:S10]  /*0230*/  USEL UR13, UR13, 0x2, UP1 ;  /* 0x000000020d0d7887 */ /* 0x000fd40008800000 */
[----:B------:R-:W-:Y:S05]  /*0240*/  @P0 BRA `(.L_x_2) ;  /* 0x0000000000f40947 */ /* 0x000fea0003800000 */
[----:B------:R-:W-:Y:S01]  /*0250*/  ELECT P0, URZ, PT ;  /* 0x00000000003f782f */ /* 0x000fe20003800000 */
[----:B------:R-:W-:-:S12]  /*0260*/  BSSY B0, `(.L_x_2) ;  /* 0x000003b000007945 */ /* 0x000fd80003800000 */
[----:B------:R-:W-:Y:S05]  /*0270*/  @!P0 BRA `(.L_x_3) ;  /* 0x0000000000e48947 */ /* 0x000fea0003800000 */
[----:B------:R-:W0:Y:S01]  /*0280*/  S2UR UR7, SR_CgaCtaId ;  /* 0x00000000000779c3 */ /* 0x000e220000008800 */
[----:B------:R-:W-:Y:S01]  /*0290*/  UMOV UR4, 0x400 ;  /* 0x0000040000047882 */ /* 0x000fe20000000000 */
[----:B------:R-:W-:Y:S01]  /*02a0*/  UMOV UR5, 0x1 ;  /* 0x0000000100057882 */ /* 0x000fe20000000000 */
[----:B------:R-:W-:Y:S02]  /*02b0*/  UMOV UR8, 0x7 ;  /* 0x0000000700087882 */ /* 0x000fe40000000000 */
[----:B------:R-:W-:-:S04]  /*02c0*/  UIADD3 UR8, -UR8, 0x100000, URZ ;  /* 0x0010000008087890 */ /* 0x000fc8000fffe13f */
[----:B------:R-:W-:Y:S02]  /*02d0*/  USHF.L.U32 UR9, UR8, 0xb, URZ ;  /* 0x0000000b08097899 */ /* 0x000fe4000800063f */
[----:B------:R-:W-:Y:S02]  /*02e0*/  USHF.L.U32 UR8, UR8, 0x1, URZ ;  /* 0x0000000108087899 */ /* 0x000fe4000800063f */
[----:B0-----:R-:W-:Y:S02]  /*02f0*/  ULEA UR7, UR7, UR4, 0x18 ;  /* 0x0000000407077291 */ /* 0x001fe4000f8ec03f */
[----:B------:R-:W-:-:S04]  /*0300*/  UIADD3 UR4, -UR5, 0x100000, URZ ;  /* 0x0010000005047890 */ /* 0x000fc8000fffe13f */
[----:B------:R-:W-:Y:S02]  /*0310*/  USHF.L.U32 UR5, UR4, 0xb, URZ ;  /* 0x0000000b04057899 */ /* 0x000fe4000800063f */
[----:B------:R-:W-:Y:S01]  /*0320*/  USHF.L.U32 UR4, UR4, 0x1, URZ ;  /* 0x0000000104047899 */ /* 0x000fe2000800063f */
[----:B------:R-:W0:Y:S11]  /*0330*/  FENCE.VIEW.ASYNC.S ;  /* 0x00000000000073c6 */ /* 0x000e360000000000 */
[----:B0-----:R0:W1:Y:S01]  /*0340*/  SYNCS.EXCH.64 URZ, [UR7], UR4 ;  /* 0x00000004073f75b2 */ /* 0x0010620008000100 */
[----:B------:R0:W2:Y:S01]  /*0350*/  SYNCS.EXCH.64 URZ, [UR7+0xb0], UR8 ;  /* 0x0000b008073f75b2 */ /* 0x0000a20008000100 */
[----:B------:R0:W3:Y:S01]  /*0360*/  SYNCS.EXCH.64 URZ, [UR7+0x8], UR4 ;  /* 0x00000804073f75b2 */ /* 0x0000e20008000100 */
[----:B------:R0:W4:Y:S01]  /*0370*/  SYNCS.EXCH.64 URZ, [UR7+0xb8], UR8 ;  /* 0x0000b808073f75b2 */ /* 0x0001220008000100 */
[----:B------:R0:W0:Y:S01]  /*0380*/  SYNCS.EXCH.64 URZ, [UR7+0x10], UR4 ;  /* 0x00001004073f75b2 */ /* 0x0000220008000100 */
        /* <DEDUP_REMOVED lines=39> */
[----:B-1234-:R-:W-:Y:S01]  /*0600*/  NOP ;  /* 0x0000000000007918 */ /* 0x01efe20000000000 */
.L_x_3:
[----:B0-----:R-:W-:Y:S05]  /*0610*/  BSYNC B0 ;  /* 0x0000000000007941 */ /* 0x001fea0003800000 */
.L_x_2:
[----:B------:R-:W-:Y:S01]  /*0620*/  LEA.HI R3, R3, R2, RZ, 0x7 ;  /* 0x0000000203037211 */ /* 0x000fe200078f38ff */
[----:B------:R-:W0:Y:S01]  /*0630*/  SHFL.IDX PT, R8, R0, RZ, 0x1f ;  /* 0x00001fff00087589 */ /* 0x000e2200000e0000 */
[----:B------:R-:W1:Y:S01]  /*0640*/  S2UR UR15, SR_CTAID.X ;  /* 0x00000000000f79c3 */ /* 0x000e620000002500 */
[----:B------:R-:W-:Y:S02]  /*0650*/  ELECT P0, URZ, PT ;  /* 0x00000000003f782f */ /* 0x000fe40003800000 */
[----:B------:R-:W-:Y:S01]  /*0660*/  LOP3.LUT R3, R3, 0xffffff80, RZ, 0xc0, !PT ;  /* 0xffffff8003037812 */ /* 0x000fe200078ec0ff */
[----:B------:R1:W2:Y:S01]  /*0670*/  SHFL.IDX PT, R10, R0, RZ, 0x1f ;  /* 0x00001fff000a7589 */ /* 0x0002a200000e0000 */
[----:B------:R-:W-:Y:S01]  /*0680*/  SHF.R.S32.HI R9, RZ, 0x1f, R6 ;  /* 0x0000001fff097819 */ /* 0x000fe20000011406 */
[----:B------:R-:W-:Y:S01]  /*0690*/  ULDC UR4, c[0x0][0x150] ;  /* 0x0000540000047ab9 */ /* 0x000fe20000000800 */
[----:B------:R-:W-:Y:S01]  /*06a0*/  ELECT P1, URZ, PT ;  /* 0x00000000003f782f */ /* 0x000fe20003820000 */
[----:B------:R-:W-:Y:S01]  /*06b0*/  IMAD.IADD R3, R2, 0x1, -R3 ;  /* 0x0000000102037824 */ /* 0x000fe200078e0a03 */
[----:B------:R-:W-:Y:S01]  /*06c0*/  LEA.HI R9, R9, R6, RZ, 0x2 ;  /* 0x0000000609097211 */ /* 0x000fe200078f10ff */
[----:B------:R-:W3:Y:S01]  /*06d0*/  LDC R11, c[0x0][0x144] ;  /* 0x00005100ff0b7b82 */ /* 0x000ee20000000800 */
[----:B------:R-:W-:Y:S01]  /*06e0*/  UMOV UR9, 0x80 ;  /* 0x0000008000097882 */ /* 0x000fe20000000000 */
[----:B------:R-:W-:Y:S01]  /*06f0*/  NOP ;  /* 0x0000000000007918 */ /* 0x000fe20000000000 */
[----:B------:R-:W-:Y:S01]  /*0700*/  SHF.R.S32.HI R12, RZ, 0x1f, R3 ;  /* 0x0000001fff0c7819 */ /* 0x000fe20000011403 */
[----:B------:R-:W-:Y:S01]  /*0710*/  NOP ;  /* 0x0000000000007918 */ /* 0x000fe20000000000 */
[----:B------:R-:W-:-:S02]  /*0720*/  LOP3.LUT R9, R9, 0x3ffffffc, RZ, 0xc0, !PT ;  /* 0x3ffffffc09097812 */ /* 0x000fc400078ec0ff */
[----:B------:R-:W-:Y:S01]  /*0730*/  LEA.HI R4, R12, R3, RZ, 0x3 ;  /* 0x000000030c047211 */ /* 0x000fe200078f18ff */
[----:B------:R-:W4:Y:S01]  /*0740*/  LDC R15, c[0x0][0x148] ;  /* 0x00005200ff0f7b82 */ /* 0x000f220000000800 */
[----:B------:R-:W-:Y:S01]  /*0750*/  ISETP.NE.AND P3, PT, RZ, UR14, PT ;  /* 0x0000000eff007c0c */ /* 0x000fe2000bf65270 */
[----:B------:R-:W-:Y:S01]  /*0760*/  IMAD.IADD R9, R6, 0x1, -R9 ;  /* 0x0000000106097824 */ /* 0x000fe200078e0a09 */
[--C-:B------:R-:W-:Y:S01]  /*0770*/  SHF.R.S32.HI R7, RZ, 0x3, R4.reuse ;  /* 0x00000003ff077819 */ /* 0x100fe20000011404 */
[----:B------:R-:W5:Y:S01]  /*0780*/  SHFL.IDX PT, R6, R5, RZ, 0x1f ;  /* 0x00001fff05067589 */ /* 0x000f6200000e0000 */
[----:B------:R-:W-:Y:S02]  /*0790*/  SHF.R.S32.HI R4, RZ, 0x1f, R4 ;  /* 0x0000001fff047819 */ /* 0x000fe40000011404 */
[----:B0-----:R-:W-:Y:S02]  /*07a0*/  ISETP.NE.OR P0, PT, R8, RZ, !P0 ;  /* 0x000000ff0800720c */ /* 0x001fe40004705670 */
[----:B------:R-:W-:-:S02]  /*07b0*/  LEA.HI R8, R4, R7, RZ, 0x2 ;  /* 0x0000000704087211 */ /* 0x000fc400078f10ff */
[----:B------:R-:W0:Y:S01]  /*07c0*/  S2R R4, SR_CTAID.Y ;  /* 0x0000000000047919 */ /* 0x000e220000002600 */
[----:B-1----:R-:W-:Y:S02]  /*07d0*/  I2FP.F32.U32 R0, UR15 ;  /* 0x0000000f00007c45 */ /* 0x002fe40008201000 */
[----:B------:R-:W-:Y:S02]  /*07e0*/  LOP3.LUT R8, R8, 0xfffffffc, RZ, 0xc0, !PT ;  /* 0xfffffffc08087812 */ /* 0x000fe400078ec0ff */
[----:B--2---:R-:W-:Y:S01]  /*07f0*/  ISETP.NE.OR P1, PT, R10, RZ, !P1 ;  /* 0x000000ff0a00720c */ /* 0x004fe20004f25670 */
[----:B------:R-:W-:Y:S01]  /*0800*/  FMUL R0, R0, UR4 ;  /* 0x0000000400007c20 */ /* 0x000fe20008400000 */
[----:B------:R-:W-:Y:S01]  /*0810*/  ULDC UR4, c[0x0][0x154] ;  /* 0x0000550000047ab9 */ /* 0x000fe20000000800 */
[----:B------:R-:W-:Y:S01]  /*0820*/  IMAD.IADD R8, R7, 0x1, -R8 ;  /* 0x0000000107087824 */ /* 0x000fe200078e0a08 */
[----:B------:R-:W-:-:S03]  /*0830*/  VOTEU.ALL UP0, P0 ;  /* 0x00000000003f7886 */ /* 0x000fc60000000000 */
[----:B------:R-:W1:Y:S01]  /*0840*/  F2I.U32.TRUNC.NTZ R0, R0 ;  /* 0x0000000000007305 */ /* 0x000e62000020f000 */
[----:B------:R-:W-:Y:S01]  /*0850*/  IMAD R8, R9, 0x4, R8 ;  /* 0x0000000409087824 */ /* 0x000fe200078e0208 */
[----:B------:R-:W2:Y:S01]  /*0860*/  @!UP0 S2UR UR8, SR_CgaCtaId ;  /* 0x00000000000889c3 */ /* 0x000ea20000008800 */
[----:B------:R-:W-:Y:S01]  /*0870*/  @!UP0 UMOV UR7, 0x400 ;  /* 0x0000040000078882 */ /* 0x000fe20000000000 */
[----:B-----5:R-:W-:Y:S02]  /*0880*/  R2UR UR17, R6 ;  /* 0x00000000061172ca */ /* 0x020fe400000e0000 */
[----:B------:R-:W-:Y:S01]  /*0890*/  VOTEU.ALL UP1, P1 ;  /* 0x00000000003f7886 */ /* 0x000fe20000820000 */
[----:B------:R-:W-:Y:S01]  /*08a0*/  SHF.R.S32.HI R7, RZ, 0x1f, R8 ;  /* 0x0000001fff077819 */ /* 0x000fe20000011408 */
[----:B------:R-:W-:Y:S01]  /*08b0*/  VOTEU.ALL UP2, P1 ;  /* 0x00000000003f7886 */ /* 0x000fe20000840000 */
[----:B------:R-:W-:Y:S01]  /*08c0*/  VOTEU.ALL UP3, P1 ;  /* 0x00000000003f7886 */ /* 0x000fe20000860000 */
[----:B------:R-:W-:Y:S01]  /*08d0*/  VOTEU.ALL UP4, P1 ;  /* 0x00000000003f7886 */ /* 0x000fe20000880000 */
[----:B------:R-:W-:Y:S01]  /*08e0*/  LEA.HI R7, R7, R8, RZ, 0x2 ;  /* 0x0000000807077211 */ /* 0x000fe200078f10ff */
[----:B------:R-:W5:Y:S01]  /*08f0*/  @!UP1 S2UR UR11, SR_CgaCtaId ;  /* 0x00000000000b99c3 */ /* 0x000f620000008800 */
[----:B------:R-:W-:Y:S01]  /*0900*/  @!UP1 UMOV UR10, 0x400 ;  /* 0x00000400000a9882 */ /* 0x000fe20000000000 */
[----:B------:R-:W-:Y:S01]  /*0910*/  VOTEU.ALL UP5, P1 ;  /* 0x00000000003f7886 */ /* 0x000fe200008a0000 */
[----:B-1----:R-:W-:Y:S01]  /*0920*/  IMAD.MOV R14, RZ, RZ, -R0 ;  /* 0x000000ffff0e7224 */ /* 0x002fe200078e0a00 */
[----:B------:R-:W-:Y:S01]  /*0930*/  LOP3.LUT R9, R7, 0xfffffffc, RZ, 0xc0, !PT ;  /* 0xfffffffc07097812 */ /* 0x000fe200078ec0ff */
[----:B------:R-:W-:-:S02]  /*0940*/  IMAD.SHL.U32 R7, R8, 0x4, RZ ;  /* 0x0000000408077824 */ /* 0x000fc400078e00ff */
[----:B---3--:R-:W-:Y:S01]  /*0950*/  IMAD R14, R11, R14, UR15 ;  /* 0x0000000f0b0e7e24 */ /* 0x008fe2000f8e020e */
[----:B0-----:R-:W-:Y:S01]  /*0960*/  I2FP.F32.U32 R0, R4 ;  /* 0x0000000400007245 */ /* 0x001fe20000201000 */
[C---:B------:R-:W-:Y:S01]  /*0970*/  IMAD.IADD R9, R8.reuse, 0x1, -R9 ;  /* 0x0000000108097824 */ /* 0x040fe200078e0a09 */
[----:B------:R-:W-:Y:S02]  /*0980*/  LOP3.LUT R13, R8, 0xc, R7, 0x78, !PT ;  /* 0x0000000c080d7812 */ /* 0x000fe400078e7807 */
[----:B------:R-:W0:Y:S01]  /*0990*/  LDC R8, c[0x0][0x140] ;  /* 0x00005000ff087b82 */ /* 0x000e220000000800 */
[----:B------:R-:W-:Y:S01]  /*09a0*/  FMUL R0, R0, UR4 ;  /* 0x0000000400007c20 */ /* 0x000fe20008400000 */
[----:B------:R-:W-:Y:S01]  /*09b0*/  ISETP.NE.AND P2, PT, R9, R14, PT ;  /* 0x0000000e0900720c */ /* 0x000fe20003f45270 */
[----:B------:R-:W-:Y:S01]  /*09c0*/  UMOV UR4, 0x20 ;  /* 0x0000002000047882 */ /* 0x000fe20000000000 */
[----:B--2---:R-:W-:Y:S01]  /*09d0*/  @!UP0 ULEA UR7, UR8, UR7, 0x18 ;  /* 0x0000000708078291 */ /* 0x004fe2000f8ec03f */
[----:B------:R1:W-:Y:S01]  /*09e0*/  STL [R1+0x80], R13 ;  /* 0x0000800d01007387 */ /* 0x0003e20000100800 */
[----:B------:R-:W-:-:S04]  /*09f0*/  @!UP0 UIADD3 UR4, -UR4, 0x100000, URZ ;  /* 0x0010000004048890 */ /* 0x000fc8000fffe13f */
[----:B------:R-:W-:Y:S02]  /*0a00*/  @!UP0 USHF.L.U32 UR5, UR4, 0xb, URZ ;  /* 0x0000000b04058899 */ /* 0x000fe4000800063f */
[----:B------:R-:W-:Y:S01]  /*0a10*/  @!UP0 USHF.L.U32 UR4, UR4, 0x1, URZ ;  /* 0x0000000104048899 */ /* 0x000fe2000800063f */
[----:B------:R-:W2:Y:S01]  /*0a20*/  F2I.U32.TRUNC.NTZ R0, R0 ;  /* 0x0000000000007305 */ /* 0x000ea2000020f000 */
[----:B------:R-:W-:-:S04]  /*0a30*/  @!UP1 UIADD3 UR8, -UR9, 0x100000, URZ ;  /* 0x0010000009089890 */ /* 0x000fc8000fffe13f */
[----:B------:R-:W-:Y:S02]  /*0a40*/  @!UP1 USHF.L.U32 UR9, UR8, 0xb, URZ ;  /* 0x0000000b08099899 */ /* 0x000fe4000800063f */
[----:B------:R-:W-:Y:S01]  /*0a50*/  @!UP1 USHF.L.U32 UR8, UR8, 0x1, URZ ;  /* 0x0000000108089899 */ /* 0x000fe2000800063f */
[----:B------:R-:W-:Y:S01]  /*0a60*/  VOTEU.ALL UP0, P0 ;  /* 0x00000000003f7886 */ /* 0x000fe20000000000 */
[----:B-----5:R-:W-:Y:S01]  /*0a70*/  @!UP1 ULEA UR10, UR11, UR10, 0x18 ;  /* 0x0000000a0b0a9291 */ /* 0x020fe2000f8ec03f */
[----:B------:R-:W-:Y:S01]  /*0a80*/  VOTEU.ALL UP1, P0 ;  /* 0x00000000003f7886 */ /* 0x000fe20000020000 */
[----:B------:R-:W-:Y:S01]  /*0a90*/  LOP3.LUT P0, RZ, R3, 0x7, RZ, 0xc0, !PT ;  /* 0x0000000703ff7812 */ /* 0x000fe2000780c0ff */
[----:B------:R-:W3:Y:S02]  /*0aa0*/  FENCE.VIEW.ASYNC.S ;  /* 0x00000000000073c6 */ /* 0x000ee40000000000 */
[----:B---3--:R1:W3:Y:S01]  /*0ab0*/  @!UP0 SYNCS.EXCH.64 URZ, [UR7+0x190], UR4 ;  /* 0x00019004073f85b2 */ /* 0x0082e20008000100 */
[----:B------:R-:W-:Y:S01]  /*0ac0*/  ISETP.LT.U32.AND P0, PT, R13, 0x10, !P0 ;  /* 0x000000100d00780c */ /* 0x000fe20004701070 */
[----:B--2---:R-:W-:Y:S01]  /*0ad0*/  IMAD.MOV R16, RZ, RZ, -R0 ;  /* 0x000000ffff107224 */ /* 0x004fe200078e0a00 */
[----:B------:R-:W-:-:S02]  /*0ae0*/  @P2 SHF.R.S32.HI R0, RZ, 0x1f, R13 ;  /* 0x0000001fff002819 */ /* 0x000fc4000001140d */
[----:B0-----:R-:W-:Y:S01]  /*0af0*/  ISETP.EQ.U32.AND P1, PT, R8, 0x1, PT ;  /* 0x000000010800780c */ /* 0x001fe20003f22070 */
[----:B----4-:R-:W-:Y:S01]  /*0b00*/  IMAD R7, R15, R16, R4 ;  /* 0x000000100f077224 */ /* 0x010fe200078e0204 */
[----:B------:R-:W-:-:S04]  /*0b10*/  @P2 LEA.HI R0, R0, R13, RZ, 0x2 ;  /* 0x0000000d00002211 */ /* 0x000fc800078f10ff */
[----:B------:R-:W-:Y:S01]  /*0b20*/  @P2 SHF.R.S32.HI R0, RZ, 0x2, R0 ;  /* 0x00000002ff002819 */ /* 0x000fe20000011400 */
[----:B------:R1:W0:Y:S03]  /*0b30*/  @!UP1 SYNCS.EXCH.64 URZ, [UR7+0x198], UR4 ;  /* 0x00019804073f95b2 */ /* 0x0002260008000100 */
[----:B------:R-:W-:Y:S01]  /*0b40*/  @P2 ISETP.NE.AND P4, PT, R0, R7, PT ;  /* 0x000000070000220c */ /* 0x000fe20003f85270 */
[----:B------:R-:W-:Y:S01]  /*0b50*/  IMAD.MOV.U32 R0, RZ, RZ, 0x1 ;  /* 0x00000001ff007424 */ /* 0x000fe200078e00ff */
[----:B------:R-:W-:Y:S01]  /*0b60*/  SEL R7, RZ, 0x1, !P0 ;  /* 0x00000001ff077807 */ /* 0x000fe20004000000 */
[----:B------:R-:W-:Y:S01]  /*0b70*/  NOP ;  /* 0x0000000000007918 */ /* 0x000fe20000000000 */
[----:B------:R-:W-:-:S04]  /*0b80*/  @P2 SEL R0, RZ, 0x1, P4 ;  /* 0x00000001ff002807 */ /* 0x000fc80002000000 */
[----:B------:R-:W-:-:S05]  /*0b90*/  LOP3.LUT R0, R0, R7, RZ, 0xc0, !PT ;  /* 0x0000000700007212 */ /* 0x000fca00078ec0ff */
[----:B------:R1:W-:Y:S01]  /*0ba0*/  STL [R1+0x78], R0 ;  /* 0x0000780001007387 */ /* 0x0003e20000100800 */
[----:B------:R1:W2:Y:S01]  /*0bb0*/  @!UP2 SYNCS.EXCH.64 URZ, [UR10+0x170], UR8 ;  /* 0x000170080a3fa5b2 */ /* 0x0002a20008000100 */
[----:B------:R1:W4:Y:S01]  /*0bc0*/  @!UP3 SYNCS.EXCH.64 URZ, [UR10+0x178], UR8 ;  /* 0x000178080a3fb5b2 */ /* 0x0003220008000100 */
[----:B------:R1:W0:Y:S01]  /*0bd0*/  @!UP4 SYNCS.EXCH.64 URZ, [UR10+0x180], UR8 ;  /* 0x000180080a3fc5b2 */ /* 0x0002220008000100 */
[----:B------:R1:W0:Y:S01]  /*0be0*/  @!UP5 SYNCS.EXCH.64 URZ, [UR10+0x188], UR8 ;  /* 0x000188080a3fd5b2 */ /* 0x0002220008000100 */
[----:B------:R-:W-:Y:S01]  /*0bf0*/  NOP ;  /* 0x0000000000007918 */ /* 0x000fe20000000000 */
[----:B---3--:R-:W-:Y:S05]  /*0c00*/  @!P1 BRA `(.L_x_4) ;  /* 0x0000000000089947 */ /* 0x008fea0003800000 */
[----:B0-2-4-:R-:W-:Y:S01]  /*0c10*/  UCGABAR_ARV ;  /* 0x00000000000079c7 */ /* 0x015fe20008000000 */
[----:B------:R-:W-:Y:S05]  /*0c20*/  BRA `(.L_x_5) ;  /* 0x0000000000047947 */ /* 0x000fea0003800000 */
.L_x_4:
[----:B0-2-4-:R-:W-:Y:S01]  /*0c30*/  NOP ;  /* 0x0000000000007918 */ /* 0x015fe20000000000 */
.L_x_5:
[----:B-1----:R-:W-:Y:S01]  /*0c40*/  ULDC.64 UR4, c[0x0][0x598] ;  /* 0x0001660000047ab9 */ /* 0x002fe20000000a00 */
[----:B------:R-:W-:Y:S01]  /*0c50*/  ULDC.64 UR20, c[0x0][0x208] ;  /* 0x0000820000147ab9 */ /* 0x000fe20000000a00 */
[----:B------:R-:W-:-:S04]  /*0c60*/  ISETP.NE.U32.AND P0, PT, RZ, UR4, PT ;  /* 0x00000004ff007c0c */ /* 0x000fc8000bf05070 */
[----:B------:R-:W-:-:S13]  /*0c70*/  ISETP.NE.AND.EX P0, PT, RZ, UR5, PT, P0 ;  /* 0x00000005ff007c0c */ /* 0x000fda000bf05300 */
[----:B------:R-:W-:Y:S05]  /*0c80*/  @!P0 BRA `(.L_x_6) ;  /* 0x0000000000208947 */ /* 0x000fea0003800000 */
[----:B------:R-:W0:Y:S02]  /*0c90*/  LDC.64 R6, c[0x0][0x598] ;  /* 0x00016600ff067b82 */ /* 0x000e240000000a00 */
[----:B0-----:R-:W2:Y:S02]  /*0ca0*/  LDG.E.64 R6, desc[UR20][R6.64] ;  /* 0x0000001406067981 */ /* 0x001ea4000c1e1b00 */
[----:B--2---:R-:W-:-:S04]  /*0cb0*/  ISETP.NE.U32.AND P0, PT, R6, RZ, PT ;  /* 0x000000ff0600720c */ /* 0x004fc80003f05070 */
[----:B------:R-:W-:-:S13]  /*0cc0*/  ISETP.NE.AND.EX P0, PT, R7, RZ, PT, P0 ;  /* 0x000000ff0700720c */ /* 0x000fda0003f05300 */
[----:B------:R-:W-:Y:S05]  /*0cd0*/  @!P0 BRA `(.L_x_6) ;  /* 0x00000000000c8947 */ /* 0x000fea0003800000 */
[----:B------:R-:W2:Y:S02]  /*0ce0*/  LD.E R6, desc[UR20][R6.64] ;  /* 0x0000001406067980 */ /* 0x000ea4000c101900 */
[----:B--2---:R-:W-:Y:S01]  /*0cf0*/  R2UR UR25, R6 ;  /* 0x00000000061972ca */ /* 0x004fe200000e0000 */
[----:B------:R-:W-:-:S14]  /*0d00*/  BRA `(.L_x_7) ;  /* 0x0000000000247947 */ /* 0x000fdc0003800000 */
.L_x_6:
[----:B------:R-:W-:Y:S02]  /*0d10*/  ULDC.64 UR4, c[0x0][0x588] ;  /* 0x0001620000047ab9 */ /* 0x000fe40000000a00 */
[----:B------:R-:W-:-:S04]  /*0d20*/  ISETP.NE.U32.AND P0, PT, RZ, UR4, PT ;  /* 0x00000004ff007c0c */ /* 0x000fc8000bf05070 */
[----:B------:R-:W-:-:S13]  /*0d30*/  ISETP.NE.AND.EX P0, PT, RZ, UR5, PT, P0 ;  /* 0x00000005ff007c0c */ /* 0x000fda000bf05300 */
[----:B------:R-:W-:Y:S05]  /*0d40*/  @!P0 BRA `(.L_x_8) ;  /* 0x0000000000108947 */ /* 0x000fea0003800000 */
[----:B------:R-:W0:Y:S02]  /*0d50*/  LDC.64 R6, c[0x0][0x588] ;  /* 0x00016200ff067b82 */ /* 0x000e240000000a00 */
[----:B0-----:R-:W2:Y:S02]  /*0d60*/  LDG.E R6, desc[UR20][R6.64] ;  /* 0x0000001406067981 */ /* 0x001ea4000c1e1900 */
[----:B--2---:R-:W-:Y:S01]  /*0d70*/  R2UR UR25, R6 ;  /* 0x00000000061972ca */ /* 0x004fe200000e0000 */
[----:B------:R-:W-:-:S14]  /*0d80*/  BRA `(.L_x_7) ;  /* 0x0000000000047947 */ /* 0x000fdc0003800000 */
.L_x_8:
[----:B------:R-:W-:-:S05]  /*0d90*/  ULDC UR25, c[0x0][0x580] ;  /* 0x0001600000197ab9 */ /* 0x000fca0000000800 */
.L_x_7:
[----:B------:R-:W-:Y:S02]  /*0da0*/  ULDC.64 UR4, c[0x0][0x5a0] ;  /* 0x0001680000047ab9 */ /* 0x000fe40000000a00 */
        /* <DEDUP_REMOVED lines=11> */
.L_x_9:
        /* <DEDUP_REMOVED lines=8> */
.L_x_11:
[----:B------:R-:W-:-:S05]  /*0ee0*/  ULDC UR26, c[0x0][0x584] ;  /* 0x00016100001a7ab9 */ /* 0x000fca0000000800 */
.L_x_10:
[----:B------:R-:W0:Y:S01]  /*0ef0*/  LDC R0, c[0x0][0x65c] ;  /* 0x00019700ff007b82 */ /* 0x000e220000000800 */
[----:B------:R-:W-:Y:S01]  /*0f00*/  IMAD.U32 R6, RZ, RZ, UR15 ;  /* 0x0000000fff067e24 */ /* 0x000fe2000f8e00ff */
[----:B------:R-:W-:Y:S01]  /*0f10*/  UISETP.NE.AND UP0, UPT, UR14, 0x2, UPT ;  /* 0x000000020e00788c */ /* 0x000fe2000bf05270 */
[----:B------:R-:W-:Y:S01]  /*0f20*/  IMAD.MOV.U32 R7, RZ, RZ, RZ ;  /* 0x000000ffff077224 */ /* 0x000fe200078e00ff */
[----:B------:R-:W-:Y:S01]  /*0f30*/  ULDC UR7, c[0x0][0x28c] ;  /* 0x0000a30000077ab9 */ /* 0x000fe20000000800 */
[----:B------:R-:W-:Y:S01]  /*0f40*/  UMOV UR5, URZ ;  /* 0x0000003f00057c82 */ /* 0x000fe20008000000 */
[----:B------:R-:W-:Y:S02]  /*0f50*/  UIADD3 UR7, UR7, 0x1f, URZ ;  /* 0x0000001f07077890 */ /* 0x000fe4000fffe03f */
[----:B------:R-:W-:Y:S01]  /*0f60*/  PLOP3.LUT P0, PT, PT, PT, UP0, 0x80, 0x0 ;  /* 0x000000000000781c */ /* 0x000fe20003f0f008 */
[----:B------:R-:W-:Y:S01]  /*0f70*/  UMOV UR4, URZ ;  /* 0x0000003f00047c82 */ /* 0x000fe20008000000 */
[----:B------:R-:W-:Y:S01]  /*0f80*/  USHF.R.S32.HI UR10, URZ, 0x1f, UR7 ;  /* 0x0000001f3f0a7899 */ /* 0x000fe20008011407 */
[----:B------:R-:W-:-:S03]  /*0f90*/  ULDC.64 UR18, c[0x0][0x650] ;  /* 0x0001940000127ab9 */ /* 0x000fc60000000a00 */
[----:B------:R-:W-:-:S04]  /*0fa0*/  ULEA.HI UR10, UR10, UR7, URZ, 0x5 ;  /* 0x000000070a0a7291 */ /* 0x000fc8000f8f283f */
[----:B------:R-:W-:Y:S01]  /*0fb0*/  USHF.R.S32.HI UR14, URZ, 0x5, UR10 ;  /* 0x000000053f0e7899 */ /* 0x000fe2000801140a */
[----:B0-----:R-:W-:-:S13]  /*0fc0*/  ISETP.NE.AND P2, PT, R0, 0x1, PT ;  /* 0x000000010000780c */ /* 0x001fda0003f45270 */
[----:B------:R-:W0:Y:S01]  /*0fd0*/  @P2 LDC R9, c[0x0][0x10] ;  /* 0x00000400ff092b82 */ /* 0x000e220000000800 */
[----:B------:R-:W-:-:S07]  /*0fe0*/  @P2 IMAD.MOV.U32 R5, RZ, RZ, RZ ;  /* 0x000000ffff052224 */ /* 0x000fce00078e00ff */
[----:B------:R-:W1:Y:S01]  /*0ff0*/  @!P2 LDC R11, c[0x0][0xc] ;  /* 0x00000300ff0bab82 */ /* 0x000e620000000800 */
[----:B------:R-:W-:Y:S01]  /*1000*/  ULDC UR8, c[0x0][0xc] ;  /* 0x0000030000087ab9 */ /* 0x000fe20000000800 */
[----:B------:R-:W-:Y:S01]  /*1010*/  ULDC UR9, c[0x0][0x10] ;  /* 0x0000040000097ab9 */ /* 0x000fe20000000800 */
[----:B------:R-:W-:Y:S01]  /*1020*/  ULDC UR7, c[0x0][0x14] ;  /* 0x0000050000077ab9 */ /* 0x000fe20000000800 */
[----:B------:R-:W-:-:S04]  /*1030*/  UIMAD.WIDE.U32 UR8, UR8, UR9, URZ ;  /* 0x00000009080872a5 */ /* 0x000fc8000f8e003f */
[----:B------:R-:W-:Y:S01]  /*1040*/  UIMAD.WIDE.U32 UR22, UR8, UR7, URZ ;  /* 0x00000007081672a5 */ /* 0x000fe2000f8e003f */
[----:B0-----:R-:W-:Y:S01]  /*1050*/  @P2 IMAD.WIDE.U32 R8, R9, UR15, R4 ;  /* 0x0000000f09082c25 */ /* 0x001fe2000f8e0004 */
[----:B------:R-:W-:-:S03]  /*1060*/  UIMAD UR15, UR9, UR7, URZ ;  /* 0x00000007090f72a4 */ /* 0x000fc6000f8e023f */
[----:B------:R-:W-:Y:S01]  /*1070*/  @P2 IMAD.MOV.U32 R13, RZ, RZ, R8 ;  /* 0x000000ffff0d2224 */ /* 0x000fe200078e0008 */
[----:B------:R-:W-:Y:S01]  /*1080*/  UIADD3 UR15, UR23, UR15, URZ ;  /* 0x0000000f170f7290 */ /* 0x000fe2000fffe03f */
[----:B-1----:R-:W-:-:S04]  /*1090*/  @!P2 IMAD.WIDE.U32 R6, R4, R11, R6 ;  /* 0x0000000b0406a225 */ /* 0x002fc800078e0006 */
[----:B------:R-:W-:Y:S02]  /*10a0*/  @P2 IMAD.MOV.U32 R11, RZ, RZ, RZ ;  /* 0x000000ffff0b2224 */ /* 0x000fe400078e00ff */
[----:B------:R-:W-:Y:S02]  /*10b0*/  @!P2 IMAD.MOV.U32 R13, RZ, RZ, R6 ;  /* 0x000000ffff0da224 */ /* 0x000fe400078e0006 */
[----:B------:R-:W-:Y:S02]  /*10c0*/  @P2 IMAD.IADD R10, R9, 0x1, R11 ;  /* 0x00000001090a2824 */ /* 0x000fe400078e020b */
[----:B------:R-:W-:Y:S01]  /*10d0*/  @!P2 IMAD.MOV.U32 R10, RZ, RZ, R7 ;  /* 0x000000ffff0aa224 */ /* 0x000fe200078e0007 */
[----:B------:R0:W-:Y:S01]  /*10e0*/  STL [R1+0x88], R13 ;  /* 0x0000880d01007387 */ /* 0x0001e20000100800 */
[----:B------:R-:W-:Y:S02]  /*10f0*/  IMAD.MOV.U32 R17, RZ, RZ, R13 ;  /* 0x000000ffff117224 */ /* 0x000fe400078e000d */
[----:B------:R-:W-:Y:S01]  /*1100*/  IMAD.MOV.U32 R22, RZ, RZ, R10 ;  /* 0x000000ffff167224 */ /* 0x000fe200078e000a */
[----:B------:R0:W-:Y:S01]  /*1110*/  STL [R1+0x84], R10 ;  /* 0x0000840a01007387 */ /* 0x0001e20000100800 */
[----:B------:R-:W-:Y:S05]  /*1120*/  @P0 BRA `(.L_x_12) ;  /* 0x0000000000280947 */ /* 0x000fea0003800000 */
[----:B------:R-:W-:Y:S01]  /*1130*/  IADD3 R17, P0, R17, UR22, RZ ;  /* 0x0000001611117c10 */ /* 0x000fe2000ff1e0ff */
[----:B------:R-:W-:Y:S02]  /*1140*/  UISETP.GE.U32.AND UP0, UPT, UR14, 0x16, UPT ;  /* 0x000000160e00788c */ /* 0x000fe4000bf06070 */
[----:B------:R-:W-:Y:S01]  /*1150*/  UIMAD.WIDE.U32 UR4, UR14, -0x45d1745d, URZ ;  /* 0xba2e8ba30e0478a5 */ /* 0x000fe2000f8e003f */
[----:B------:R-:W-:Y:S01]  /*1160*/  IADD3.X R22, R22, UR15, RZ, P0, !PT ;  /* 0x0000000f16167c10 */ /* 0x000fe200087fe4ff */
[----:B------:R1:W-:Y:S02]  /*1170*/  STL [R1+0x88], R17 ;  /* 0x0000881101007387 */ /* 0x0003e40000100800 */
[----:B------:R-:W-:Y:S02]  /*1180*/  USHF.R.U32.HI UR5, URZ, 0x4, UR5 ;  /* 0x000000043f057899 */ /* 0x000fe40008011605 */
[----:B------:R1:W-:Y:S01]  /*1190*/  STL [R1+0x84], R22 ;  /* 0x0000841601007387 */ /* 0x0003e20000100800 */
[----:B------:R-:W-:-:S02]  /*11a0*/  UMOV UR4, URZ ;  /* 0x0000003f00047c82 */ /* 0x000fc40008000000 */
[----:B------:R-:W-:Y:S02]  /*11b0*/  @UP0 ULOP3.LUT UR4, UR5, 0x1, URZ, 0xc0, !UPT ;  /* 0x0000000105040892 */ /* 0x000fe4000f8ec03f */
[----:B------:R-:W-:-:S12]  /*11c0*/  UIMAD UR5, UR5, -0x16, UR14 ;  /* 0xffffffea050578a4 */ /* 0x000fd8000f8e020e */
.L_x_12:
[----:B------:R-:W-:Y:S01]  /*11d0*/  IMAD.MOV.U32 R8, RZ, RZ, -0x1 ;  /* 0xffffffffff087424 */ /* 0x000fe200078e00ff */
[----:B------:R-:W-:Y:S01]  /*11e0*/  ISETP.GE.U32.AND P0, PT, R17, UR18, PT ;  /* 0x0000001211007c0c */ /* 0x000fe2000bf06070 */
[----:B------:R-:W-:Y:S01]  /*11f0*/  IMAD.MOV.U32 R6, RZ, RZ, -0x1 ;  /* 0xffffffffff067424 */ /* 0x000fe200078e00ff */
[----:B------:R-:W-:Y:S01]  /*1200*/  PRMT R0, RZ, 0x7610, R0 ;  /* 0x00007610ff007816 */ /* 0x000fe20000000000 */
[----:B------:R-:W-:Y:S01]  /*1210*/  IMAD.MOV.U32 R7, RZ, RZ, -0x1 ;  /* 0xffffffffff077424 */ /* 0x000fe200078e00ff */
[----:B------:R2:W-:Y:S01]  /*1220*/  STL [R1+0x8c], R8 ;  /* 0x00008c0801007387 */ /* 0x0005e20000100800 */
[----:B------:R-:W-:-:S03]  /*1230*/  ISETP.GE.U32.AND.EX P0, PT, R22, UR19, PT, P0 ;  /* 0x0000001316007c0c */ /* 0x000fc6000bf06100 */
[----:B------:R2:W-:Y:S04]  /*1240*/  STL [R1+0x7c], R6 ;  /* 0x00007c0601007387 */ /* 0x0005e80000100800 */
[----:B------:R2:W-:Y:S06]  /*1250*/  STL [R1+0x90], R7 ;  /* 0x0000900701007387 */ /* 0x0005ec0000100800 */
[----:B------:R-:W-:Y:S05]  /*1260*/  @P0 BRA `(.L_x_13) ;  /* 0x0000000400380947 */ /* 0x000fea0003800000 */
[----:B------:R-:W3:Y:S01]  /*1270*/  LDC.64 R18, c[0x0][0x628] ;  /* 0x00018a00ff127b82 */ /* 0x000ee20000000a00 */
[----:B--2---:R-:W-:Y:S02]  /*1280*/  IMAD.MOV.U32 R6, RZ, RZ, R17 ;  /* 0x000000ffff067224 */ /* 0x004fe400078e0011 */
[----:B------:R-:W-:-:S05]  /*1290*/  IMAD.MOV.U32 R7, RZ, RZ, R22 ;  /* 0x000000ffff077224 */ /* 0x000fca00078e0016 */
[----:B------:R-:W2:Y:S08]  /*12a0*/  LDC R0, c[0x0][0x630] ;  /* 0x00018c00ff007b82 */ /* 0x000eb00000000800 */
[----:B------:R-:W4:Y:S01]  /*12b0*/  LDC.64 R20, c[0x0][0x620] ;  /* 0x00018800ff147b82 */ /* 0x000f220000000a00 */
[----:B---3--:R-:W-:-:S04]  /*12c0*/  ISETP.NE.U32.AND P0, PT, R18, RZ, PT ;  /* 0x000000ff1200720c */ /* 0x008fc80003f05070 */
[----:B------:R-:W-:-:S13]  /*12d0*/  ISETP.NE.AND.EX P0, PT, R19, RZ, PT, P0 ;  /* 0x000000ff1300720c */ /* 0x000fda0003f05300 */
[----:B--2-4-:R-:W-:Y:S05]  /*12e0*/  @!P0 BRA `(.L_x_14) ;  /* 0x0000000000288947 */ /* 0x014fea0003800000 */
[----:B------:R-:W2:Y:S02]  /*12f0*/  LDC R11, c[0x0][0x634] ;  /* 0x00018d00ff0b7b82 */ /* 0x000ea40000000800 */
[----:B--2---:R-:W-:-:S05]  /*1300*/  IADD3 R11, P0, R17, R11, RZ ;  /* 0x0000000b110b7210 */ /* 0x004fca0007f1e0ff */
[----:B0-----:R-:W-:-:S04]  /*1310*/  IMAD.X R13, RZ, RZ, R22, P0 ;  /* 0x000000ffff0d7224 */ /* 0x001fc800000e0616 */
[----:B------:R-:W-:-:S04]  /*1320*/  IMAD.WIDE.U32 R6, R13, R18, RZ ;  /* 0x000000120d067225 */ /* 0x000fc800078e00ff */
[----:B------:R-:W-:-:S04]  /*1330*/  IMAD.WIDE.U32 R8, P0, R11, R19, R6 ;  /* 0x000000130b087225 */ /* 0x000fc80007800006 */
[----:B------:R-:W-:-:S04]  /*1340*/  IMAD.WIDE.U32 R6, R11, R18, RZ ;  /* 0x000000120b067225 */ /* 0x000fc800078e00ff */
[----:B------:R-:W-:Y:S01]  /*1350*/  IMAD.X R11, RZ, RZ, RZ, P0 ;  /* 0x000000ffff0b7224 */ /* 0x000fe200000e06ff */
[----:B------:R-:W-:Y:S01]  /*1360*/  IADD3 RZ, P0, R7, R8, RZ ;  /* 0x0000000807ff7210 */ /* 0x000fe20007f1e0ff */
[----:B------:R-:W-:-:S04]  /*1370*/  IMAD.MOV.U32 R10, RZ, RZ, R9 ;  /* 0x000000ffff0a7224 */ /* 0x000fc800078e0009 */
[----:B------:R-:W-:-:S08]  /*1380*/  IMAD.WIDE.U32.X R6, R13, R19, R10, P0 ;  /* 0x000000130d067225 */ /* 0x000fd000000e040a */
.L_x_14:
[-CC-:B------:R-:W-:Y:S01]  /*1390*/  SHF.R.U64 R27, R6, R0.reuse, R7.reuse ;  /* 0x00000000061b7219 */ /* 0x180fe20000001207 */
[----:B------:R-:W2:Y:S01]  /*13a0*/  LDC.64 R24, c[0x0][0x640] ;  /* 0x00019000ff187b82 */ /* 0x000ea20000000a00 */
[----:B------:R-:W-:Y:S01]  /*13b0*/  SHF.R.U32.HI R0, RZ, R0, R7 ;  /* 0x00000000ff007219 */ /* 0x000fe20000011607 */
[----:B------:R-:W-:Y:S01]  /*13c0*/  IMAD.MOV.U32 R6, RZ, RZ, R17 ;  /* 0x000000ffff067224 */ /* 0x000fe200078e0011 */
[----:B------:R-:W-:-:S05]  /*13d0*/  IADD3 R9, P0, RZ, -R27, RZ ;  /* 0x8000001bff097210 */ /* 0x000fca0007f1e0ff */
[----:B------:R-:W3:Y:S01]  /*13e0*/  LDC R8, c[0x0][0x618] ;  /* 0x00018600ff087b82 */ /* 0x000ee20000000800 */
[----:B------:R-:W-:-:S04]  /*13f0*/  IMAD.X R7, RZ, RZ, ~R0, P0 ;  /* 0x000000ffff077224 */ /* 0x000fc800000e0e00 */
[-C--:B------:R-:W-:Y:S02]  /*1400*/  IMAD R0, R7, R20.reuse, RZ ;  /* 0x0000001407007224 */ /* 0x080fe400078e02ff */
[----:B------:R-:W-:Y:S01]  /*1410*/  IMAD.MOV.U32 R7, RZ, RZ, R22 ;  /* 0x000000ffff077224 */ /* 0x000fe200078e0016 */
[----:B------:R-:W4:Y:S01]  /*1420*/  LDC R11, c[0x0][0x608] ;  /* 0x00018200ff0b7b82 */ /* 0x000f220000000800 */
[----:B-1----:R-:W-:Y:S02]  /*1430*/  IMAD.MOV.U32 R22, RZ, RZ, 0x1 ;  /* 0x00000001ff167424 */ /* 0x002fe400078e00ff */
[----:B------:R-:W-:-:S04]  /*1440*/  IMAD.WIDE.U32 R6, R9, R20, R6 ;  /* 0x0000001409067225 */ /* 0x000fc800078e0006 */
[----:B------:R-:W-:Y:S01]  /*1450*/  IMAD R9, R9, R21, R0 ;  /* 0x0000001509097224 */ /* 0x000fe200078e0200 */
[----:B------:R-:W1:Y:S01]  /*1460*/  LDC R23, c[0x0][0x658] ;  /* 0x00019600ff177b82 */ /* 0x000e620000000800 */
[----:B--2---:R-:W-:Y:S01]  /*1470*/  ISETP.NE.U32.AND P0, PT, R24, RZ, PT ;  /* 0x000000ff1800720c */ /* 0x004fe20003f05070 */
[----:B------:R-:W-:Y:S02]  /*1480*/  IMAD.MOV.U32 R0, RZ, RZ, -0x1 ;  /* 0xffffffffff007424 */ /* 0x000fe400078e00ff */
[----:B------:R-:W-:Y:S01]  /*1490*/  IMAD.IADD R7, R7, 0x1, R9 ;  /* 0x0000000107077824 */ /* 0x000fe200078e0209 */
[----:B------:R-:W-:-:S03]  /*14a0*/  ISETP.NE.AND.EX P0, PT, R25, RZ, PT, P0 ;  /* 0x000000ff1900720c */ /* 0x000fc60003f05300 */
[----:B------:R-:W2:Y:S01]  /*14b0*/  LDC R21, c[0x0][0x600] ;  /* 0x00018000ff157b82 */ /* 0x000ea20000000800 */
[-CC-:B---3--:R-:W-:Y:S02]  /*14c0*/  SHF.R.U64 R19, R6, R8.reuse, R7.reuse ;  /* 0x0000000806137219 */ /* 0x188fe40000001207 */
[----:B------:R-:W-:-:S05]  /*14d0*/  SHF.R.U32.HI R6, RZ, R8, R7 ;  /* 0x00000008ff067219 */ /* 0x000fca0000011607 */
[----:B------:R-:W3:Y:S01]  /*14e0*/  LDC R18, c[0x0][0x648] ;  /* 0x00019200ff127b82 */ /* 0x000ee20000000800 */
[-CC-:B----4-:R-:W-:Y:S02]  /*14f0*/  SHF.R.U64 R28, R19, R11.reuse, R6.reuse ;  /* 0x0000000b131c7219 */ /* 0x190fe40000001206 */
[----:B------:R-:W-:-:S05]  /*1500*/  SHF.R.U32.HI R6, RZ, R11, R6 ;  /* 0x0000000bff067219 */ /* 0x000fca0000011606 */
[----:B------:R-:W4:Y:S01]  /*1510*/  LDC R20, c[0x0][0x638] ;  /* 0x00018e00ff147b82 */ /* 0x000f220000000800 */
[-CC-:B-1----:R-:W-:Y:S02]  /*1520*/  SHF.R.U64 R30, R28, R23.reuse, R6.reuse ;  /* 0x000000171c1e7219 */ /* 0x182fe40000001206 */
[-C--:B------:R-:W-:Y:S02]  /*1530*/  SHF.L.U32 R0, R0, R23.reuse, RZ ;  /* 0x0000001700007219 */ /* 0x080fe400000006ff */
[----:B------:R-:W-:Y:S01]  /*1540*/  SHF.R.U32.HI R7, RZ, R23, R6 ;  /* 0x00000017ff077219 */ /* 0x000fe20000011606 */
[----:B------:R-:W-:Y:S01]  /*1550*/  IMAD.MOV.U32 R6, RZ, RZ, R30 ;  /* 0x000000ffff067224 */ /* 0x000fe200078e001e */
[----:B0-----:R-:W-:Y:S01]  /*1560*/  LOP3.LUT R13, RZ, R0, RZ, 0x33, !PT ;  /* 0x00000000ff0d7212 */ /* 0x001fe200078e33ff */
[----:B------:R-:W0:Y:S01]  /*1570*/  LDC R26, c[0x0][0x610] ;  /* 0x00018400ff1a7b82 */ /* 0x000e220000000800 */
[----:B------:R-:W-:Y:S05]  /*1580*/  @!P0 BRA `(.L_x_15) ;  /* 0x0000000000288947 */ /* 0x000fea0003800000 */
[----:B------:R-:W1:Y:S02]  /*1590*/  LDC R11, c[0x0][0x64c] ;  /* 0x00019300ff0b7b82 */ /* 0x000e640000000800 */
[----:B-1----:R-:W-:-:S05]  /*15a0*/  IADD3 R11, P0, R30, R11, RZ ;  /* 0x0000000b1e0b7210 */ /* 0x002fca0007f1e0ff */
[----:B------:R-:W-:-:S04]  /*15b0*/  IMAD.X R17, RZ, RZ, R7, P0 ;  /* 0x000000ffff117224 */ /* 0x000fc800000e0607 */
[----:B------:R-:W-:-:S04]  /*15c0*/  IMAD.WIDE.U32 R6, R17, R24, RZ ;  /* 0x0000001811067225 */ /* 0x000fc800078e00ff */
[----:B------:R-:W-:-:S04]  /*15d0*/  IMAD.WIDE.U32 R8, P0, R11, R25, R6 ;  /* 0x000000190b087225 */ /* 0x000fc80007800006 */
[----:B------:R-:W-:-:S04]  /*15e0*/  IMAD.WIDE.U32 R6, R11, R24, RZ ;  /* 0x000000180b067225 */ /* 0x000fc800078e00ff */
[----:B------:R-:W-:Y:S01]  /*15f0*/  IMAD.X R11, RZ, RZ, RZ, P0 ;  /* 0x000000ffff0b7224 */ /* 0x000fe200000e06ff */
[----:B------:R-:W-:Y:S01]  /*1600*/  IADD3 RZ, P0, R7, R8, RZ ;  /* 0x0000000807ff7210 */ /* 0x000fe20007f1e0ff */
[----:B------:R-:W-:-:S04]  /*1610*/  IMAD.MOV.U32 R10, RZ, RZ, R9 ;  /* 0x000000ffff0a7224 */ /* 0x000fc800078e0009 */
[----:B------:R-:W-:-:S08]  /*1620*/  IMAD.WIDE.U32.X R6, R17, R25, R10, P0 ;  /* 0x0000001911067225 */ /* 0x000fd000000e040a */
.L_x_15:
[----:B---3--:R-:W-:Y:S01]  /*1630*/  SHF.R.U64 R5, R6, R18, R7 ;  /* 0x0000001206057219 */ /* 0x008fe20000001207 */
[----:B--2---:R-:W-:Y:S01]  /*1640*/  VIADD R6, R21, 0xffffffff ;  /* 0xffffffff15067836 */ /* 0x004fe20000000000 */
[----:B------:R-:W-:Y:S01]  /*1650*/  SHF.L.U32 R0, R22, R23, RZ ;  /* 0x0000001716007219 */ /* 0x000fe200000006ff */
[----:B------:R-:W-:Y:S01]  /*1660*/  @P2 IMAD R14, R15, R16, R4 ;  /* 0x000000100f0e2224 */ /* 0x000fe200078e0204 */
[----:B------:R-:W-:Y:S01]  /*1670*/  LOP3.LUT R13, R28, R13, RZ, 0xc0, !PT ;  /* 0x0000000d1c0d7212 */ /* 0x000fe200078ec0ff */
[----:B------:R-:W-:-:S04]  /*1680*/  IMAD.MOV R7, RZ, RZ, -R5 ;  /* 0x000000ffff077224 */ /* 0x000fc800078e0a05 */
[----:B------:R-:W-:Y:S01]  /*1690*/  IMAD R13, R0, R5, R13 ;  /* 0x00000005000d7224 */ /* 0x000fe200078e020d */
[----:B------:R-:W-:Y:S01]  /*16a0*/  LOP3.LUT R5, R19, R6, RZ, 0xc0, !PT ;  /* 0x0000000613057212 */ /* 0x000fe200078ec0ff */
[----:B----4-:R-:W-:Y:S02]  /*16b0*/  IMAD R0, R7, R20, R30 ;  /* 0x0000001407007224 */ /* 0x010fe400078e021e */
[----:B------:R-:W-:Y:S02]  /*16c0*/  IMAD.MOV.U32 R6, RZ, RZ, 0x1 ;  /* 0x00000001ff067424 */ /* 0x000fe400078e00ff */
[----:B0-----:R-:W-:Y:S02]  /*16d0*/  IMAD R4, R13, R26, R14 ;  /* 0x0000001a0d047224 */ /* 0x001fe400078e020e */
[----:B------:R-:W-:Y:S01]  /*16e0*/  IMAD R5, R0, R21, R5 ;  /* 0x0000001500057224 */ /* 0x000fe200078e0205 */
[----:B------:R-:W-:-:S04]  /*16f0*/  PRMT R0, R6, 0x7610, R0 ;  /* 0x0000761006007816 */ /* 0x000fc80000000000 */
[----:B------:R-:W-:Y:S02]  /*1700*/  SEL R6, R5, R4, !P2 ;  /* 0x0000000405067207 */ /* 0x000fe40005000000 */
[----:B------:R-:W-:-:S03]  /*1710*/  SEL R4, R4, R5, !P2 ;  /* 0x0000000504047207 */ /* 0x000fc60005000000 */
[----:B------:R3:W-:Y:S04]  /*1720*/  STL [R1+0x90], R6 ;  /* 0x0000900601007387 */ /* 0x0007e80000100800 */
[----:B------:R3:W-:Y:S04]  /*1730*/  STL [R1+0x7c], R27 ;  /* 0x00007c1b01007387 */ /* 0x0007e80000100800 */
[----:B------:R3:W-:Y:S02]  /*1740*/  STL [R1+0x8c], R4 ;  /* 0x00008c0401007387 */ /* 0x0007e40000100800 */
.L_x_13:
[----:B------:R-:W-:Y:S05]  /*1750*/  @!P1 BRA `(.L_x_16) ;  /* 0x00000000000c9947 */ /* 0x000fea0003800000 */
[----:B------:R-:W-:Y:S01]  /*1760*/  UCGABAR_WAIT ;  /* 0x0000000000007dc7 */ /* 0x000fe20008000000 */
[----:B------:R-:W-:Y:S01]  /*1770*/  CCTL.IVALL ;  /* 0x00000000ff00798f */ /* 0x000fe20002000000 */
[----:B------:R-:W-:Y:S05]  /*1780*/  BRA `(.L_x_17) ;  /* 0x0000000000047947 */ /* 0x000fea0003800000 */
.L_x_16:
[----:B------:R-:W-:Y:S06]  /*1790*/  BAR.SYNC.DEFER_BLOCKING 0x0 ;  /* 0x0000000000007b1d */ /* 0x000fec0000010000 */
.L_x_17:
[----:B------:R-:W-:Y:S05]  /*17a0*/  @!P3 BRA `(.L_x_18) ;  /* 0x000000d800d8b947 */ /* 0x000fea0003800000 */
[----:B------:R-:W-:-:S06]  /*17b0*/  UISETP.GT.U32.AND UP0, UPT, UR12, 0x1, UPT ;  /* 0x000000010c00788c */ /* 0x000fcc000bf04070 */
[----:B------:R-:W-:-:S13]  /*17c0*/  PLOP3.LUT P0, PT, PT, PT, UP0, 0x80, 0x0 ;  /* 0x000000000000781c */ /* 0x000fda0003f0f008 */
[----:B------:R-:W-:Y:S05]  /*17d0*/  @P0 EXIT ;  /* 0x000000000000094d */ /* 0x000fea0003800000 */
.L_x_19:
[----:B------:R-:W-:-:S08]  /*17e0*/  NOP ;  /* 0x0000000000007918 */ /* 0x000fd00000000000 */
[----:B------:R-:W4:Y:S02]  /*17f0*/  USETMAXREG.TRY_ALLOC.CTAPOOL UP0, 0xe8 ;  /* 0x000000e8000079c8 */ /* 0x000f240008000600 */
[----:B----4-:R-:W-:-:S13]  /*1800*/  PLOP3.LUT P0, PT, PT, PT, UP0, 0x80, 0x0 ;  /* 0x000000000000781c */ /* 0x010fda0003f0f008 */
[----:B------:R-:W-:Y:S05]  /*1810*/  @!P0 BRA `(.L_x_19) ;  /* 0xfffffffc00f08947 */ /* 0x000fea000383ffff */
[----:B------:R-:W-:-:S13]  /*1820*/  LOP3.LUT P0, RZ, R0, 0xff, RZ, 0xc0, !PT ;  /* 0x000000ff00ff7812 */ /* 0x000fda000780c0ff */
[----:B------:R-:W-:Y:S05]  /*1830*/  @!P0 EXIT ;  /* 0x000000000000894d */ /* 0x000fea0003800000 */
[----:B------:R-:W4:Y:S01]  /*1840*/  S2UR UR6, SR_CgaCtaId ;  /* 0x00000000000679c3 */ /* 0x000f220000008800 */
[CC--:B------:R-:W-:Y:S01]  /*1850*/  LEA.HI R0, R12.reuse, R3.reuse, RZ, 0x2 ;  /* 0x000000030c007211 */ /* 0x0c0fe200078f10ff */
[----:B------:R-:W-:Y:S01]  /*1860*/  UIADD3 UR7, UR17, -0x1, URZ ;  /* 0xffffffff11077890 */ /* 0x000fe2000fffe03f */
[----:B------:R-:W-:Y:S01]  /*1870*/  LEA.HI R3, R12, R3, RZ, 0x5 ;  /* 0x000000030c037211 */ /* 0x000fe200078f28ff */
[----:B------:R-:W-:Y:S01]  /*1880*/  UMOV UR12, 0x400 ;  /* 0x00000400000c7882 */ /* 0x000fe20000000000 */
[--C-:B------:R-:W-:Y:S01]  /*1890*/  SHF.R.S32.HI R2, RZ, 0x2, R0.reuse ;  /* 0x00000002ff027819 */ /* 0x100fe20000011400 */
[----:B------:R-:W-:Y:S01]  /*18a0*/  UISETP.LT.AND UP0, UPT, UR14, 0x1, UPT ;  /* 0x000000010e00788c */ /* 0x000fe2000bf01270 */
[----:B------:R-:W-:Y:S01]  /*18b0*/  SHF.R.S32.HI R5, RZ, 0x1f, R0 ;  /* 0x0000001fff057819 */ /* 0x000fe20000011400 */
[----:B------:R-:W-:Y:S02]  /*18c0*/  ULOP3.LUT UR27, UR13, 0x1, URZ, 0xfc, !UPT ;  /* 0x000000010d1b7892 */ /* 0x000fe4000f8efc3f */
[----:B------:R-:W-:Y:S01]  /*18d0*/  USEL UR16, UR14, 0x1, UP0 ;  /* 0x000000010e107887 */ /* 0x000fe20008000000 */
[----:B------:R-:W-:Y:S01]  /*18e0*/  LEA.HI R5, R5, R2, RZ, 0x3 ;  /* 0x0000000205057211 */ /* 0x000fe200078f18ff */
[----:B------:R-:W-:-:S02]  /*18f0*/  UISETP.NE.AND UP0, UPT, UR7, URZ, UPT ;  /* 0x0000003f0700728c */ /* 0x000fc4000bf05270 */
[----:B------:R-:W-:Y:S01]  /*1900*/  USHF.L.U32 UR28, UR14, 0x1, URZ ;  /* 0x000000010e1c7899 */ /* 0x000fe2000800063f */
[----:B------:R-:W-:Y:S01]  /*1910*/  LOP3.LUT R5, R5, 0xfffffff8, RZ, 0xc0, !PT ;  /* 0xfffffff805057812 */ /* 0x000fe200078ec0ff */
[----:B------:R-:W-:Y:S02]  /*1920*/  UIADD3 UR16, -UR16, UR14, URZ ;  /* 0x0000000e10107290 */ /* 0x000fe4000fffe13f */
[----:B------:R-:W-:Y:S02]  /*1930*/  USEL UR30, URZ, 0x1, UP0 ;  /* 0x000000013f1e7887 */ /* 0x000fe40008000000 */
[----:B------:R-:W-:Y:S01]  /*1940*/  IMAD.IADD R2, R2, 0x1, -R5 ;  /* 0x0000000102027824 */ /* 0x000fe200078e0a05 */
[----:B------:R-:W-:Y:S01]  /*1950*/  SHF.R.S32.HI R5, RZ, 0x5, R3 ;  /* 0x00000005ff057819 */ /* 0x000fe20000011403 */
[----:B----4-:R-:W-:-:S03]  /*1960*/  ULEA UR12, UR6, UR12, 0x18 ;  /* 0x0000000c060c7291 */ /* 0x010fc6000f8ec03f */
[--C-:B------:R-:W-:Y:S01]  /*1970*/  SHF.R.S32.HI R3, RZ, 0x1f, R2.reuse ;  /* 0x0000001fff037819 */ /* 0x100fe20000011402 */
[----:B------:R-:W-:Y:S01]  /*1980*/  USHF.L.U32 UR6, UR7, 0x3, URZ ;  /* 0x0000000307067899 */ /* 0x000fe2000800063f */
[C-C-:B------:R-:W-:Y:S01]  /*1990*/  IMAD R0, R5.reuse, -0x10, -R2.reuse ;  /* 0xfffffff005007824 */ /* 0x140fe200078e0a02 */
[----:B------:R-:W-:Y:S02]  /*19a0*/  UIADD3 UR29, UR12, 0x170, URZ ;  /* 0x000001700c1d7890 */ /* 0x000fe4000fffe03f */
[----:B------:R-:W-:Y:S01]  /*19b0*/  ULOP3.LUT UR6, UR6, 0x8, URZ, 0xc0, !UPT ;  /* 0x0000000806067892 */ /* 0x000fe2000f8ec03f */
[----:B------:R-:W-:Y:S01]  /*19c0*/  IMAD.WIDE R2, R5, 0x10, R2 ;  /* 0x0000001005027825 */ /* 0x000fe200078e0202 */
[----:B------:R-:W-:Y:S02]  /*19d0*/  ULEA UR17, UR17, UR29, 0x3 ;  /* 0x0000001d11117291 */ /* 0x000fe4000f8e183f */
[----:B------:R-:W-:Y:S02]  /*19e0*/  ULOP3.LUT UR31, UR6, 0x8, URZ, 0x3c, !UPT ;  /* 0x00000008061f7892 */ /* 0x000fe4000f8e3c3f */
[----:B------:R-:W-:-:S03]  /*19f0*/  ULOP3.LUT UR18, UR6, 0x18, URZ, 0x3c, !UPT ;  /* 0x0000001806127892 */ /* 0x000fc6000f8e3c3f */
[----:B------:R-:W-:Y:S02]  /*1a00*/  ULDC UR6, c[0x0][0x284] ;  /* 0x0000a10000067ab9 */ /* 0x000fe40000000800 */
[----:B------:R-:W-:-:S05]  /*1a10*/  VIADD R0, R0, UR6 ;  /* 0x0000000600007c36 */ /* 0x000fca0008000000 */
[----:B------:R4:W-:Y:S04]  /*1a20*/  STL [R1+0x94], R0 ;  /* 0x0000940001007387 */ /* 0x0009e80000100800 */
[----:B------:R4:W-:Y:S02]  /*1a30*/  STL.64 [R1+0x98], R2 ;  /* 0x0000980201007387 */ /* 0x0009e40000100a00 */
.L_x_302:
[----:B----4-:R-:W-:Y:S01]  /*1a40*/  IMAD.U32 R0, RZ, RZ, UR30 ;  /* 0x0000001eff007e24 */ /* 0x010fe2000f8e00ff */
[----:B0-2---:R-:W4:Y:S01]  /*1a50*/  LDC R2, c[0x0][0x28c] ;  /* 0x0000a300ff027b82 */ /* 0x005f220000000800 */
[----:B------:R-:W-:Y:S01]  /*1a60*/  UMOV UR6, URZ ;  /* 0x0000003f00067c82 */ /* 0x000fe20008000000 */
[----:B------:R-:W-:Y:S02]  /*1a70*/  UMOV UR19, UR5 ;  /* 0x0000000500137c82 */ /* 0x000fe40008000000 */
[----:B------:R-:W-:-:S04]  /*1a80*/  SHF.L.U32 R0, R0, 0x1f, RZ ;  /* 0x0000001f00007819 */ /* 0x000fc800000006ff */
[----:B------:R-:W5:Y:S01]  /*1a90*/  SYNCS.PHASECHK.TRANS64.TRYWAIT P0, [UR17+-0x8], R0 ;  /* 0xfffff800ff0075a7 */ /* 0x000f620008000151 */
[----:B----4-:R-:W-:Y:S01]  /*1aa0*/  ISETP.GE.AND P1, PT, R2, 0x1, PT ;  /* 0x000000010200780c */ /* 0x010fe20003f26270 */
[----:B-----5:R-:W-:-:S12]  /*1ab0*/  @!P0 BRA `(.L_x_20) ;  /* 0x000000f400288947 */ /* 0x020fd80003800000 */
.L_x_342:
[----:B------:R0:W-:Y:S01]  /*1ac0*/  STL [R1+0x74], RZ ;  /* 0x000074ff01007387 */ /* 0x0001e20000100800 */
[----:B------:R-:W-:Y:S01]  /*1ad0*/  UMOV UR7, URZ ;  /* 0x0000003f00077c82 */ /* 0x000fe20008000000 */
[----:B------:R-:W-:Y:S01]  /*1ae0*/  UMOV UR8, URZ ;  /* 0x0000003f00087c82 */ /* 0x000fe20008000000 */
[----:B----4-:R-:W-:Y:S01]  /*1af0*/  IMAD.MOV.U32 R0, RZ, RZ, RZ ;  /* 0x000000ffff007224 */ /* 0x010fe200078e00ff */
[----:B------:R4:W-:Y:S01]  /*1b00*/  STL [R1+0x70], RZ ;  /* 0x000070ff01007387 */ /* 0x0009e20000100800 */
[----:B------:R-:W-:Y:S02]  /*1b10*/  CS2R R2, SRZ ;  /* 0x0000000000027805 */ /* 0x000fe4000001ff00 */
[----:B---3--:R-:W-:Y:S02]  /*1b20*/  CS2R R4, SRZ ;  /* 0x0000000000047805 */ /* 0x008fe4000001ff00 */
[----:B--2---:R-:W-:Y:S01]  /*1b30*/  CS2R R6, SRZ ;  /* 0x0000000000067805 */ /* 0x004fe2000001ff00 */
[----:B------:R4:W-:Y:S01]  /*1b40*/  STL [R1+0x6c], RZ ;  /* 0x00006cff01007387 */ /* 0x0009e20000100800 */
[----:B------:R-:W-:-:S02]  /*1b50*/  CS2R R8, SRZ ;  /* 0x0000000000087805 */ /* 0x000fc4000001ff00 */
[----:B0-----:R-:W-:Y:S02]  /*1b60*/  CS2R R10, SRZ ;  /* 0x00000000000a7805 */ /* 0x001fe4000001ff00 */
[----:B------:R-:W-:Y:S01]  /*1b70*/  CS2R R12, SRZ ;  /* 0x00000000000c7805 */ /* 0x000fe2000001ff00 */
[----:B------:R4:W-:Y:S01]  /*1b80*/  STL [R1+0x68], RZ ;  /* 0x000068ff01007387 */ /* 0x0009e20000100800 */
[----:B------:R-:W-:Y:S02]  /*1b90*/  CS2R R14, SRZ ;  /* 0x00000000000e7805 */ /* 0x000fe4000001ff00 */
[----:B-1----:R-:W-:Y:S02]  /*1ba0*/  CS2R R16, SRZ ;  /* 0x0000000000107805 */ /* 0x002fe4000001ff00 */
[----:B------:R-:W-:Y:S01]  /*1bb0*/  CS2R R18, SRZ ;  /* 0x0000000000127805 */ /* 0x000fe2000001ff00 */
[----:B------:R4:W-:Y:S01]  /*1bc0*/  STL [R1+0x64], RZ ;  /* 0x000064ff01007387 */ /* 0x0009e20000100800 */
[----:B------:R-:W-:-:S02]  /*1bd0*/  CS2R R20, SRZ ;  /* 0x0000000000147805 */ /* 0x000fc4000001ff00 */
[----:B------:R-:W-:Y:S02]  /*1be0*/  CS2R R22, SRZ ;  /* 0x0000000000167805 */ /* 0x000fe4000001ff00 */
[----:B------:R-:W-:Y:S01]  /*1bf0*/  CS2R R152, SRZ ;  /* 0x0000000000987805 */ /* 0x000fe2000001ff00 */
[----:B------:R4:W-:Y:S01]  /*1c00*/  STL [R1+0x60], RZ ;  /* 0x000060ff01007387 */ /* 0x0009e20000100800 */
[----:B------:R-:W-:Y:S02]  /*1c10*/  CS2R R154, SRZ ;  /* 0x00000000009a7805 */ /* 0x000fe4000001ff00 */
[----:B------:R-:W-:Y:S02]  /*1c20*/  CS2R R156, SRZ ;  /* 0x00000000009c7805 */ /* 0x000fe4000001ff00 */
        /* <DEDUP_REMOVED lines=46> */
[----:B------:R-:W-:Y:S01]  /*1f10*/  IMAD.MOV.U32 R226, RZ, RZ, RZ ;  /* 0x000000ffffe27224 */ /* 0x000fe200078e00ff */
[----:B------:R-:W-:Y:S01]  /*1f20*/  CS2R R24, SRZ ;  /* 0x0000000000187805 */ /* 0x000fe2000001ff00 */
[----:B------:R-:W-:Y:S01]  /*1f30*/  IMAD.U32 R227, RZ, RZ, UR4 ;  /* 0x00000004ffe37e24 */ /* 0x000fe2000f8e00ff */
[----:B------:R4:W-:Y:S01]  /*1f40*/  STL [R1+0x2c], RZ ;  /* 0x00002cff01007387 */ /* 0x0009e20000100800 */
[----:B------:R-:W-:Y:S02]  /*1f50*/  CS2R R26, SRZ ;  /* 0x00000000001a7805 */ /* 0x000fe4000001ff00 */
[----:B------:R-:W-:-:S02]  /*1f60*/  CS2R R28, SRZ ;  /* 0x00000000001c7805 */ /* 0x000fc4000001ff00 */
[----:B------:R-:W-:Y:S01]  /*1f70*/  CS2R R30, SRZ ;  /* 0x00000000001e7805 */ /* 0x000fe2000001ff00 */
[----:B------:R4:W-:Y:S01]  /*1f80*/  STL [R1+0x28], RZ ;  /* 0x000028ff01007387 */ /* 0x0009e20000100800 */
[----:B------:R-:W-:Y:S02]  /*1f90*/  CS2R R32, SRZ ;  /* 0x0000000000207805 */ /* 0x000fe4000001ff00 */
[----:B------:R-:W-:Y:S02]  /*1fa0*/  CS2R R34, SRZ ;  /* 0x0000000000227805 */ /* 0x000fe4000001ff00 */
[----:B------:R-:W-:Y:S01]  /*1fb0*/  CS2R R36, SRZ ;  /* 0x0000000000247805 */ /* 0x000fe2000001ff00 */
        /* <DEDUP_REMOVED lines=36> */
[----:B------:R4:W-:Y:S01]  /*2200*/  STL [R1], RZ ;  /* 0x000000ff01007387 */ /* 0x0009e20000100800 */
[----:B------:R-:W-:Y:S02]  /*2210*/  CS2R R92, SRZ ;  /* 0x00000000005c7805 */ /* 0x000fe4000001ff00 */
[----:B------:R-:W-:Y:S02]  /*2220*/  CS2R R94, SRZ ;  /* 0x00000000005e7805 */ /* 0x000fe4000001ff00 */
[----:B------:R-:W-:Y:S02]  /*2230*/  CS2R R96, SRZ ;  /* 0x0000000000607805 */ /* 0x000fe4000001ff00 */
[----:B------:R-:W-:Y:S02]  /*2240*/  CS2R R98, SRZ ;  /* 0x0000000000627805 */ /* 0x000fe4000001ff00 */
[----:B------:R-:W-:-:S02]  /*2250*/  CS2R R100, SRZ ;  /* 0x0000000000647805 */ /* 0x000fc4000001ff00 */
[----:B------:R-:W-:Y:S02]  /*2260*/  CS2R R102, SRZ ;  /* 0x0000000000667805 */ /* 0x000fe4000001ff00 */
        /* <DEDUP_REMOVED lines=23> */
[----:B------:R-:W-:Y:S01]  /*23e0*/  CS2R R150, SRZ ;  /* 0x0000000000967805 */ /* 0x000fe2000001ff00 */
[----:B----4-:R-:W-:Y:S06]  /*23f0*/  @!P1 BRA `(.L_x_21) ;  /* 0x0000001000609947 */ /* 0x010fec0003800000 */
[----:B------:R-:W-:-:S06]  /*2400*/  UISETP.NE.AND UP0, UPT, UR27, 0x3, UPT ;  /* 0x000000031b00788c */ /* 0x000fcc000bf05270 */
[----:B------:R-:W-:-:S13]  /*2410*/  PLOP3.LUT P1, PT, PT, PT, UP0, 0x80, 0x0 ;  /* 0x000000000000781c */ /* 0x000fda0003f2f008 */
[----:B------:R-:W-:Y:S05]  /*2420*/  @!P1 BRA `(.L_x_22) ;  /* 0x0000000000049947 */ /* 0x000fea0003800000 */
[----:B------:R-:W-:Y:S01]  /*2430*/  BPT.TRAP 0x1 ;  /* 0x000000040000795c */ /* 0x000fe20000300000 */
.L_x_22:
[----:B------:R-:W-:Y:S01]  /*2440*/  ULEA UR6, UR5, UR12, 0x3 ;  /* 0x0000000c05067291 */ /* 0x000fe2000f8e183f */
[----:B------:R-:W-:-:S05]  /*2450*/  IMAD.U32 R0, RZ, RZ, UR4 ;  /* 0x00000004ff007e24 */ /* 0x000fca000f8e00ff */
[----:B------:R-:W-:-:S04]  /*2460*/  SHF.L.U32 R0, R0, 0x1f, RZ ;  /* 0x0000001f00007819 */ /* 0x000fc800000006ff */
[----:B------:R0:W1:Y:S01]  /*2470*/  SYNCS.PHASECHK.TRANS64.TRYWAIT P0, [UR6], R0 ;  /* 0x00000000ff0075a7 */ /* 0x0000620008000146 */
[----:B------:R-:W-:Y:S05]  /*2480*/  @!P1 BRA `(.L_x_23) ;  /* 0x0000000000049947 */ /* 0x000fea0003800000 */
[----:B------:R-:W-:Y:S01]  /*2490*/  BPT.TRAP 0x1 ;  /* 0x000000040000795c */ /* 0x000fe20000300000 */
.L_x_23:
[----:B-1----:R-:W-:Y:S05]  /*24a0*/  @P0 BRA `(.L_x_24) ;  /* 0x0000000000080947 */ /* 0x002fea0003800000 */
[----:B------:R-:W1:Y:S02]  /*24b0*/  SYNCS.PHASECHK.TRANS64.TRYWAIT P0, [UR6], R0 ;  /* 0x00000000ff0075a7 */ /* 0x000e640008000146 */
[----:B-1----:R-:W-:Y:S05]  /*24c0*/  @!P0 BRA `(.L_x_25) ;  /* 0x000000e800bc8947 */ /* 0x002fea0003800000 */
.L_x_24:
[----:B------:R2:W-:Y:S01]  /*24d0*/  STL [R1+0x74], RZ ;  /* 0x000074ff01007387 */ /* 0x0005e20000100800 */
[----:B------:R-:W-:Y:S01]  /*24e0*/  UIADD3 UR7, UR12, 0xb280, URZ ;  /* 0x0000b2800c077890 */ /* 0x000fe2000fffe03f */
[----:B------:R-:W-:Y:S01]  /*24f0*/  WARPGROUP.ARRIVE ;  /* 0x00000000000079c5 */ /* 0x000fe20000000000 */
[----:B------:R-:W-:Y:S01]  /*2500*/  UIADD3 UR6, UR12, 0x280, URZ ;  /* 0x000002800c067890 */ /* 0x000fe2000fffe03f */
[----:B------:R2:W-:Y:S01]  /*2510*/  STL [R1+0x70], RZ ;  /* 0x000070ff01007387 */ /* 0x0005e20000100800 */
[----:B------:R-:W-:Y:S01]  /*2520*/  USHF.R.U32.HI UR7, URZ, 0x4, UR7 ;  /* 0x000000043f077899 */ /* 0x000fe20008011607 */
[----:B01----:R-:W-:Y:S01]  /*2530*/  IMAD.MOV.U32 R0, RZ, RZ, RZ ;  /* 0x000000ffff007224 */ /* 0x003fe200078e00ff */
[----:B------:R-:W-:Y:S01]  /*2540*/  USHF.R.U32.HI UR6, URZ, 0x4, UR6 ;  /* 0x000000043f067899 */ /* 0x000fe20008011606 */
[----:B------:R2:W-:Y:S01]  /*2550*/  STL [R1+0x6c], RZ ;  /* 0x00006cff01007387 */ /* 0x0005e20000100800 */
[----:B------:R-:W-:Y:S01]  /*2560*/  ULOP3.LUT UR7, UR7, 0x3fff, URZ, 0xc0, !UPT ;  /* 0x00003fff07077892 */ /* 0x000fe2000f8ec03f */
[----:B------:R-:W-:Y:S01]  /*2570*/  CS2R R2, SRZ ;  /* 0x0000000000027805 */ /* 0x000fe2000001ff00 */
[----:B------:R-:W-:Y:S01]  /*2580*/  ULOP3.LUT UR6, UR6, 0x3fff, URZ, 0xc0, !UPT ;  /* 0x00003fff06067892 */ /* 0x000fe2000f8ec03f */
[----:B------:R2:W-:Y:S01]  /*2590*/  STL [R1+0x68], RZ ;  /* 0x000068ff01007387 */ /* 0x0005e20000100800 */
[----:B------:R-:W-:Y:S01]  /*25a0*/  ULOP3.LUT UR7, UR7, 0x10000, URZ, 0xfc, !UPT ;  /* 0x0001000007077892 */ /* 0x000fe2000f8efc3f */
[----:B------:R-:W-:Y:S01]  /*25b0*/  CS2R R4, SRZ ;  /* 0x0000000000047805 */ /* 0x000fe2000001ff00 */
[----:B------:R-:W-:Y:S01]  /*25c0*/  ULOP3.LUT UR6, UR6, 0x10000, URZ, 0xfc, !UPT ;  /* 0x0001000006067892 */ /* 0x000fe2000f8efc3f */
[----:B------:R2:W-:Y:S01]  /*25d0*/  STL [R1+0x64], RZ ;  /* 0x000064ff01007387 */ /* 0x0005e20000100800 */
[----:B------:R-:W-:Y:S01]  /*25e0*/  ULEA UR10, UR5, UR7, 0x9 ;  /* 0x00000007050a7291 */ /* 0x000fe2000f8e483f */
[----:B------:R-:W-:Y:S01]  /*25f0*/  CS2R R6, SRZ ;  /* 0x0000000000067805 */ /* 0x000fe2000001ff00 */
[----:B------:R-:W-:Y:S01]  /*2600*/  ULEA UR8, UR5, UR6, 0x7 ;  /* 0x0000000605087291 */ /* 0x000fe2000f8e383f */
[----:B------:R2:W-:Y:S01]  /*2610*/  STL [R1+0x60], RZ ;  /* 0x000060ff01007387 */ /* 0x0005e20000100800 */
[----:B------:R-:W-:Y:S01]  /*2620*/  ULDC UR7, c[0x0][0x50c] ;  /* 0x0001430000077ab9 */ /* 0x000fe20000000800 */
[----:B------:R-:W-:Y:S01]  /*2630*/  UMOV UR9, 0xc0000010 ;  /* 0xc000001000097882 */ /* 0x000fe20000000000 */
[----:B------:R-:W-:Y:S01]  /*2640*/  UISETP.NE.AND UP0, UPT, UR7, 0x1, UPT ;  /* 0x000000010700788c */ /* 0x000fe2000bf05270 */
[----:B------:R2:W-:Y:S01]  /*2650*/  STL [R1+0x5c], RZ ;  /* 0x00005cff01007387 */ /* 0x0005e20000100800 */
[----:B------:R-:W-:Y:S01]  /*2660*/  UMOV UR11, 0xc0000010 ;  /* 0xc0000010000b7882 */ /* 0x000fe20000000000 */
[----:B------:R-:W-:Y:S01]  /*2670*/  UMOV UR6, 0x1 ;  /* 0x0000000100067882 */ /* 0x000fe20000000000 */
[----:B------:R-:W-:Y:S01]  /*2680*/  USEL UR7, URZ, 0x1, UP0 ;  /* 0x000000013f077887 */ /* 0x000fe20008000000 */
[----:B------:R2:W-:Y:S01]  /*2690*/  STL [R1+0x58], RZ ;  /* 0x000058ff01007387 */ /* 0x0005e20000100800 */
[----:B------:R-:W-:Y:S01]  /*26a0*/  QGMMA.64x256x32.F32.E5M2.E5M2 R24, gdesc[UR8], RZ, !UPT, gsb0 ;  /* 0x03e00000081879f3 */ /* 0x000fe2000c0038ff */
[----:B------:R-:W-:-:S02]  /*26b0*/  CS2R R8, SRZ ;  /* 0x0000000000087805 */ /* 0x000fc4000001ff00 */
[----:B------:R-:W-:Y:S01]  /*26c0*/  CS2R R10, SRZ ;  /* 0x00000000000a7805 */ /* 0x000fe2000001ff00 */
[----:B------:R2:W-:Y:S01]  /*26d0*/  STL [R1+0x54], RZ ;  /* 0x000054ff01007387 */ /* 0x0005e20000100800 */
[----:B------:R-:W-:Y:S02]  /*26e0*/  ISETP.NE.AND P0, PT, RZ, UR7, PT ;  /* 0x00000007ff007c0c */ /* 0x000fe4000bf05270 */
        /* <DEDUP_REMOVED lines=56> */
[----:B------:R-:W-:Y:S01]  /*2a70*/  CS2R R224, SRZ ;  /* 0x0000000000e07805 */ /* 0x000fe2000001ff00 */
[----:B------:R-:W-:Y:S01]  /*2a80*/  IMAD.MOV.U32 R226, RZ, RZ, RZ ;  /* 0x000000ffffe27224 */ /* 0x000fe200078e00ff */
[----:B------:R2:W-:Y:S04]  /*2a90*/  STL [R1+0x18], RZ ;  /* 0x000018ff01007387 */ /* 0x0005e80000100800 */
[----:B------:R2:W-:Y:S04]  /*2aa0*/  STL [R1+0x14], RZ ;  /* 0x000014ff01007387 */ /* 0x0005e80000100800 */
[----:B------:R2:W-:Y:S04]  /*2ab0*/  STL [R1+0x10], RZ ;  /* 0x000010ff01007387 */ /* 0x0005e80000100800 */
[----:B------:R2:W-:Y:S04]  /*2ac0*/  STL [R1+0xc], RZ ;  /* 0x00000cff01007387 */ /* 0x0005e80000100800 */
[----:B------:R2:W-:Y:S04]  /*2ad0*/  STL [R1+0x8], RZ ;  /* 0x000008ff01007387 */ /* 0x0005e80000100800 */
[----:B------:R2:W-:Y:S04]  /*2ae0*/  STL [R1+0x4], RZ ;  /* 0x000004ff01007387 */ /* 0x0005e80000100800 */
[----:B------:R2:W-:Y:S01]  /*2af0*/  STL [R1], RZ ;  /* 0x000000ff01007387 */ /* 0x0005e20000100800 */
[----:B------:R-:W-:Y:S05]  /*2b00*/  @!P0 BRA `(.L_x_26) ;  /* 0x0000000800808947 */ /* 0x000fea0003800000 */
[----:B------:R-:W-:Y:S02]  /*2b10*/  WARPGROUP.DEPBAR.LE gsb0, 0x0 ;  /* 0x00008000000079c5 */ /* 0x000fe40000010000 */
[----:B------:R-:W-:-:S01]  /*2b20*/  FADD R227, RZ, R122 ;  /* 0x0000007affe37221 */ /* 0x000fc20000000000 */
[----:B------:R-:W-:Y:S01]  /*2b30*/  FADD R226, RZ, R24 ;  /* 0x00000018ffe27221 */ /* 0x000fe20000000000 */
[----:B------:R-:W-:-:S01]  /*2b40*/  FADD R225, RZ, R25 ;  /* 0x00000019ffe17221 */ /* 0x000fc20000000000 */
[----:B------:R-:W-:Y:S01]  /*2b50*/  FADD R224, RZ, R26 ;  /* 0x0000001affe07221 */ /* 0x000fe20000000000 */
[----:B------:R-:W-:-:S01]  /*2b60*/  FADD R223, RZ, R27 ;  /* 0x0000001bffdf7221 */ /* 0x000fc20000000000 */
[----:B------:R0:W-:Y:S01]  /*2b70*/  STL [R1], R227 ;  /* 0x000000e301007387 */ /* 0x0001e20000100800 */
[----:B------:R-:W-:-:S01]  /*2b80*/  FADD R222, RZ, R28 ;  /* 0x0000001cffde7221 */ /* 0x000fc20000000000 */
[----:B------:R-:W-:Y:S01]  /*2b90*/  FADD R221, RZ, R29 ;  /* 0x0000001dffdd7221 */ /* 0x000fe20000000000 */
[----:B------:R-:W-:-:S01]  /*2ba0*/  FADD R220, RZ, R30 ;  /* 0x0000001effdc7221 */ /* 0x000fc20000000000 */
[----:B------:R-:W-:Y:S01]  /*2bb0*/  FADD R219, RZ, R31 ;  /* 0x0000001fffdb7221 */ /* 0x000fe20000000000 */
[----:B------:R-:W-:-:S01]  /*2bc0*/  FADD R218, RZ, R32 ;  /* 0x00000020ffda7221 */ /* 0x000fc20000000000 */
[----:B------:R-:W-:Y:S01]  /*2bd0*/  FADD R217, RZ, R33 ;  /* 0x00000021ffd97221 */ /* 0x000fe20000000000 */
[----:B------:R-:W-:-:S01]  /*2be0*/  FADD R216, RZ, R34 ;  /* 0x00000022ffd87221 */ /* 0x000fc20000000000 */
[----:B------:R-:W-:Y:S01]  /*2bf0*/  FADD R215, RZ, R35 ;  /* 0x00000023ffd77221 */ /* 0x000fe20000000000 */
[----:B------:R-:W-:-:S01]  /*2c00*/  FADD R214, RZ, R36 ;  /* 0x00000024ffd67221 */ /* 0x000fc20000000000 */
[----:B0-----:R-:W-:Y:S01]  /*2c10*/  FADD R227, RZ, R123 ;  /* 0x0000007bffe37221 */ /* 0x001fe20000000000 */
[----:B------:R-:W-:-:S01]  /*2c20*/  FADD R213, RZ, R37 ;  /* 0x00000025ffd57221 */ /* 0x000fc20000000000 */
[----:B------:R-:W-:Y:S01]  /*2c30*/  FADD R212, RZ, R38 ;  /* 0x00000026ffd47221 */ /* 0x000fe20000000000 */
[----:B------:R-:W-:-:S01]  /*2c40*/  FADD R211, RZ, R39 ;  /* 0x00000027ffd37221 */ /* 0x000fc20000000000 */
[----:B------:R-:W-:Y:S01]  /*2c50*/  FADD R210, RZ, R40 ;  /* 0x00000028ffd27221 */ /* 0x000fe20000000000 */
[----:B------:R0:W-:Y:S01]  /*2c60*/  STL [R1+0x4], R227 ;  /* 0x000004e301007387 */ /* 0x0001e20000100800 */
        /* <DEDUP_REMOVED lines=93> */
[----:B------:R-:W-:Y:S01]  /*3240*/  UMOV UR6, URZ ;  /* 0x0000003f00067c82 */ /* 0x000fe20008000000 */
[----:B0-----:R-:W-:-:S05]  /*3250*/  FADD R227, RZ, R130 ;  /* 0x00000082ffe37221 */ /* 0x001fca0000000000 */
[----:B------:R0:W-:Y:S02]  /*3260*/  STL [R1+0x20], R227 ;  /* 0x000020e301007387 */ /* 0x0001e40000100800 */
        /* <DEDUP_REMOVED lines=42> */
.L_x_26:
[----:B------:R-:W-:-:S04]  /*3510*/  UIADD3 UR19, UR5, 0x1, URZ ;  /* 0x0000000105137890 */ /* 0x000fc8000fffe03f */
[----:B------:R-:W-:-:S04]  /*3520*/  UISETP.NE.AND UP0, UPT, UR19, 0x16, UPT ;  /* 0x000000161300788c */ /* 0x000fc8000bf05270 */
[----:B------:R-:W-:Y:S02]  /*3530*/  USEL UR8, URZ, 0x1, UP0 ;  /* 0x000000013f087887 */ /* 0x000fe40008000000 */
[----:B------:R-:W-:Y:S02]  /*3540*/  USEL UR19, UR19, URZ, UP0 ;  /* 0x0000003f13137287 */ /* 0x000fe40008000000 */
[----:B------:R-:W-:-:S06]  /*3550*/  ULOP3.LUT UR8, UR4, UR8, URZ, 0x3c, !UPT ;  /* 0x0000000804087292 */ /* 0x000fcc000f8e3c3f */
[----:B0-----:R-:W-:Y:S01]  /*3560*/  IMAD.U32 R227, RZ, RZ, UR8 ;  /* 0x00000008ffe37e24 */ /* 0x001fe2000f8e00ff */
[----:B------:R-:W-:-:S06]  /*3570*/  UMOV UR8, 0x1 ;  /* 0x0000000100087882 */ /* 0x000fcc0000000000 */
.L_x_21:
[----:B------:R-:W-:-:S06]  /*3580*/  UISETP.GE.AND UP0, UPT, UR16, 0x1, UPT ;  /* 0x000000011000788c */ /* 0x000fcc000bf06270 */
[----:B------:R-:W-:-:S13]  /*3590*/  PLOP3.LUT P0, PT, PT, PT, UP0, 0x80, 0x0 ;  /* 0x000000000000781c */ /* 0x000fda0003f0f008 */
[----:B------:R-:W-:Y:S05]  /*35a0*/  @!P0 BRA `(.L_x_27) ;  /* 0x0000001000908947 */ /* 0x000fea0003800000 */
[----:B------:R-:W-:Y:S01]  /*35b0*/  IMAD.U32 R228, RZ, RZ, UR16 ;  /* 0x00000010ffe47e24 */ /* 0x000fe2000f8e00ff */
[----:B------:R-:W-:Y:S01]  /*35c0*/  UMOV UR24, UR5 ;  /* 0x0000000500187c82 */ /* 0x000fe20008000000 */
[----:B------:R-:W-:-:S05]  /*35d0*/  ULDC UR32, c[0x0][0x50c] ;  /* 0x0001430000207ab9 */ /* 0x000fca0000000800 */
.L_x_35:
[----:B------:R-:W-:-:S06]  /*35e0*/  UISETP.NE.AND UP0, UPT, UR27, 0x3, UPT ;  /* 0x000000031b00788c */ /* 0x000fcc000bf05270 */
[----:B------:R-:W-:-:S13]  /*35f0*/  PLOP3.LUT P1, PT, PT, PT, UP0, 0x80, 0x0 ;  /* 0x000000000000781c */ /* 0x000fda0003f2f008 */
[----:B-1---5:R-:W-:Y:S05]  /*3600*/  @!P1 BRA `(.L_x_28) ;  /* 0x0000000000049947 */ /* 0x022fea0003800000 */
[----:B------:R-:W-:Y:S01]  /*3610*/  BPT.TRAP 0x1 ;  /* 0x000000040000795c */ /* 0x000fe20000300000 */
.L_x_28:
[----:B------:R-:W-:Y:S01]  /*3620*/  ULEA UR9, UR19, UR12, 0x3 ;  /* 0x0000000c13097291 */ /* 0x000fe2000f8e183f */
[----:B------:R-:W-:-:S08]  /*3630*/  SHF.L.U32 R229, R227, 0x1f, RZ ;  /* 0x0000001fe3e57819 */ /* 0x000fd000000006ff */
[----:B------:R0:W1:Y:S01]  /*3640*/  SYNCS.PHASECHK.TRANS64.TRYWAIT P0, [UR9], R229 ;  /* 0x000000e5ff0075a7 */ /* 0x0000620008000149 */
[----:B------:R-:W-:Y:S05]  /*3650*/  @!P1 BRA `(.L_x_29) ;  /* 0x0000000000049947 */ /* 0x000fea0003800000 */
[----:B------:R-:W-:Y:S01]  /*3660*/  BPT.TRAP 0x1 ;  /* 0x000000040000795c */ /* 0x000fe20000300000 */
.L_x_29:
[----:B-1----:R-:W-:Y:S05]  /*3670*/  @P0 BRA `(.L_x_30) ;  /* 0x0000000000080947 */ /* 0x002fea0003800000 */
[----:B------:R-:W1:Y:S02]  /*3680*/  SYNCS.PHASECHK.TRANS64.TRYWAIT P0, [UR9], R229 ;  /* 0x000000e5ff0075a7 */ /* 0x000e640008000149 */
[----:B-1----:R-:W-:Y:S05]  /*3690*/  @!P0 BRA `(.L_x_31) ;  /* 0x000000d800608947 */ /* 0x002fea0003800000 */
.L_x_30:
[----:B------:R-:W-:Y:S01]  /*36a0*/  UIADD3 UR9, UR12, 0x280, URZ ;  /* 0x000002800c097890 */ /* 0x000fe2000fffe03f */
[----:B------:R-:W-:Y:S01]  /*36b0*/  WARPGROUP.ARRIVE ;  /* 0x00000000000079c5 */ /* 0x000fe20000000000 */
[----:B------:R-:W-:Y:S02]  /*36c0*/  UIADD3 UR10, UR12, 0xb280, URZ ;  /* 0x0000b2800c0a7890 */ /* 0x000fe4000fffe03f */
[----:B------:R-:W-:Y:S02]  /*36d0*/  UISETP.NE.AND UP0, UPT, UR7, URZ, UPT ;  /* 0x0000003f0700728c */ /* 0x000fe4000bf05270 */
[----:B------:R-:W-:Y:S02]  /*36e0*/  USHF.R.U32.HI UR9, URZ, 0x4, UR9 ;  /* 0x000000043f097899 */ /* 0x000fe40008011609 */
[----:B------:R-:W-:Y:S02]  /*36f0*/  USHF.R.U32.HI UR10, URZ, 0x4, UR10 ;  /* 0x000000043f0a7899 */ /* 0x000fe4000801160a */
[----:B------:R-:W-:-:S02]  /*3700*/  USEL UR8, UR8, URZ, !UP0 ;  /* 0x0000003f08087287 */ /* 0x000fc4000c000000 */
[----:B------:R-:W-:Y:S02]  /*3710*/  ULOP3.LUT UR9, UR9, 0x3fff, URZ, 0xc0, !UPT ;  /* 0x00003fff09097892 */ /* 0x000fe4000f8ec03f */
[----:B------:R-:W-:Y:S02]  /*3720*/  ULOP3.LUT UR10, UR10, 0x3fff, URZ, 0xc0, !UPT ;  /* 0x00003fff0a0a7892 */ /* 0x000fe4000f8ec03f */
[----:B------:R-:W-:Y:S02]  /*3730*/  UISETP.NE.U32.AND UP0, UPT, UR8, URZ, UPT ;  /* 0x0000003f0800728c */ /* 0x000fe4000bf05070 */
[----:B------:R-:W-:Y:S02]  /*3740*/  ULOP3.LUT UR8, UR9, 0x10000, URZ, 0xfc, !UPT ;  /* 0x0001000009087892 */ /* 0x000fe4000f8efc3f */
[----:B------:R-:W-:Y:S02]  /*3750*/  ULOP3.LUT UR10, UR10, 0x10000, URZ, 0xfc, !UPT ;  /* 0x000100000a0a7892 */ /* 0x000fe4000f8efc3f */
[----:B------:R-:W-:-:S02]  /*3760*/  ULEA UR8, UR19, UR8, 0x7 ;  /* 0x0000000813087291 */ /* 0x000fc4000f8e383f */
[----:B------:R-:W-:Y:S01]  /*3770*/  ULEA UR10, UR19, UR10, 0x9 ;  /* 0x0000000a130a7291 */ /* 0x000fe2000f8e483f */
[----:B------:R-:W-:Y:S01]  /*3780*/  UMOV UR9, 0xc0000010 ;  /* 0xc000001000097882 */ /* 0x000fe20000000000 */
[----:B------:R-:W-:Y:S01]  /*3790*/  UMOV UR11, 0xc0000010 ;  /* 0xc0000010000b7882 */ /* 0x000fe20000000000 */
[----:B------:R-:W-:-:S06]  /*37a0*/  UIADD3 UR6, UR6, 0x1, URZ ;  /* 0x0000000106067890 */ /* 0x000fcc000fffe03f */
[----:B------:R-:W-:Y:S01]  /*37b0*/  QGMMA.64x256x32.F32.E5M2.E5M2 R24, gdesc[UR8], R24, UP0, gsb0 ;  /* 0x03e00000081879f3 */ /* 0x000fe2000b803818 */
[----:B------:R-:W-:-:S04]  /*37c0*/  UISETP.NE.AND UP0, UPT, UR6, UR32, UPT ;  /* 0x000000200600728c */ /* 0x000fc8000bf05270 */
[----:B------:R-:W-:-:S06]  /*37d0*/  USEL UR7, URZ, 0x1, UP0 ;  /* 0x000000013f077887 */ /* 0x000fcc0008000000 */
[----:B------:R-:W-:Y:S01]  /*37e0*/  ISETP.NE.AND P0, PT, RZ, UR7, PT ;  /* 0x00000007ff007c0c */ /* 0x000fe2000bf05270 */
[----:B------:R-:W-:-:S12]  /*37f0*/  WARPGROUP.DEPBAR.LE gsb0, 0x1 ;  /* 0x00008000000079c5 */ /* 0x000fd80000010100 */
[----:B------:R-:W-:Y:S05]  /*3800*/  @!P0 BRA `(.L_x_32) ;  /* 0x0000000c00808947 */ /* 0x000fea0003800000 */
[----:B------:R-:W-:Y:S02]  /*3810*/  WARPGROUP.DEPBAR.LE gsb0, 0x0 ;  /* 0x00008000000079c5 */ /* 0x000fe40000010000 */
[----:B------:R-:W-:-:S01]  /*3820*/  FADD R226, R24, R226 ;  /* 0x000000e218e27221 */ /* 0x000fc20000000000 */
[----:B------:R-:W-:Y:S01]  /*3830*/  FADD R225, R25, R225 ;  /* 0x000000e119e17221 */ /* 0x000fe20000000000 */
[----:B------:R1:W-:Y:S01]  /*3840*/  STL [R1+0xa4], R227 ;  /* 0x0000a4e301007387 */ /* 0x0003e20000100800 */
[----:B------:R-:W-:-:S01]  /*3850*/  FADD R224, R26, R224 ;  /* 0x000000e01ae07221 */ /* 0x000fc20000000000 */
[----:B------:R-:W-:Y:S01]  /*3860*/  FADD R223, R27, R223 ;  /* 0x000000df1bdf7221 */ /* 0x000fe20000000000 */
[----:B------:R-:W-:-:S01]  /*3870*/  FADD R222, R28, R222 ;  /* 0x000000de1cde7221 */ /* 0x000fc20000000000 */
[----:B------:R-:W-:Y:S01]  /*3880*/  FADD R221, R29, R221 ;  /* 0x000000dd1ddd7221 */ /* 0x000fe20000000000 */
[----:B-1----:R-:W3:Y:S04]  /*3890*/  LDL.LU R227, [R1+0x30] ;  /* 0x0000300001e37983 */ /* 0x002ee80000300800 */
[----:B------:R1:W-:Y:S01]  /*38a0*/  STL [R1+0xa8], R226 ;  /* 0x0000a8e201007387 */ /* 0x0003e20000100800 */
[----:B------:R-:W-:-:S01]  /*38b0*/  FADD R220, R30, R220 ;  /* 0x000000dc1edc7221 */ /* 0x000fc20000000000 */
[----:B------:R-:W-:-:S02]  /*38c0*/  FADD R219, R31, R219 ;  /* 0x000000db1fdb7221 */ /* 0x000fc40000000000 */
[----:B-1----:R-:W4:Y:S04]  /*38d0*/  LDL.LU R226, [R1+0x2c] ;  /* 0x00002c0001e27983 */ /* 0x002f280000300800 */
[----:B------:R1:W-:Y:S01]  /*38e0*/  STL [R1+0xac], R225 ;  /* 0x0000ace101007387 */ /* 0x0003e20000100800 */
[----:B------:R-:W-:-:S03]  /*38f0*/  FADD R218, R32, R218 ;  /* 0x000000da20da7221 */ /* 0x000fc60000000000 */
[----:B-1----:R-:W2:Y:S04]  /*3900*/  LDL.LU R225, [R1+0x28] ;  /* 0x0000280001e17983 */ /* 0x002ea80000300800 */
        /* <DEDUP_REMOVED lines=9> */
[----:B------:R1:W-:Y:S04]  /*39a0*/  STL [R1+0xbc], R221 ;  /* 0x0000bcdd01007387 */ /* 0x0003e80000100800 */
        /* <DEDUP_REMOVED lines=12> */
[----:B-1----:R-:W2:Y:S01]  /*3a70*/  LDL.LU R215, [R1] ;  /* 0x0000000001d77983 */ /* 0x002ea20000300800 */
[----:B------:R-:W-:-:S01]  /*3a80*/  FADD R214, R36, R214 ;  /* 0x000000d624d67221 */ /* 0x000fc20000000000 */
[----:B------:R-:W-:Y:S01]  /*3a90*/  FADD R213, R37, R213 ;  /* 0x000000d525d57221 */ /* 0x000fe20000000000 */
[----:B------:R-:W-:-:S01]  /*3aa0*/  FADD R212, R38, R212 ;  /* 0x000000d426d47221 */ /* 0x000fc20000000000 */
[----:B------:R-:W-:Y:S01]  /*3ab0*/  FADD R211, R39, R211 ;  /* 0x000000d327d37221 */ /* 0x000fe20000000000 */
[----:B------:R-:W-:-:S01]  /*3ac0*/  FADD R210, R40, R210 ;  /* 0x000000d228d27221 */ /* 0x000fc20000000000 */
[----:B------:R-:W-:Y:S01]  /*3ad0*/  STL [R1+0xd8], R214 ;  /* 0x0000d8d601007387 */ /* 0x000fe20000100800 */
        /* <DEDUP_REMOVED lines=11> */
[----:B------:R1:W-:Y:S01]  /*3b90*/  STL [R1+0xe4], R211 ;  /* 0x0000e4d301007387 */ /* 0x0003e20000100800 */
[----:B------:R-:W-:-:S01]  /*3ba0*/  FADD R200, R50, R200 ;  /* 0x000000c832c87221 */ /* 0x000fc20000000000 */
[----:B------:R-:W-:Y:S01]  /*3bb0*/  FADD R199, R51, R199 ;  /* 0x000000c733c77221 */ /* 0x000fe20000000000 */
        /* <DEDUP_REMOVED lines=69> */
[----:B-----5:R-:W-:Y:S01]  /*4010*/  FADD R0, R121, R0 ;  /* 0x0000000079007221 */ /* 0x020fe20000000000 */
[----:B---3--:R-:W-:-:S01]  /*4020*/  FADD R227, R134, R227 ;  /* 0x000000e386e37221 */ /* 0x008fc20000000000 */
[----:B----4-:R-:W-:Y:S01]  /*4030*/  FADD R226, R133, R226 ;  /* 0x000000e285e27221 */ /* 0x010fe20000000000 */
[----:B--2---:R-:W-:-:S01]  /*4040*/  FADD R225, R132, R225 ;  /* 0x000000e184e17221 */ /* 0x004fc20000000000 */
        /* <DEDUP_REMOVED lines=9> */
[----:B------:R-:W-:-:S05]  /*40e0*/  FADD R215, R122, R215 ;  /* 0x000000d77ad77221 */ /* 0x000fca0000000000 */
[----:B------:R2:W-:Y:S04]  /*40f0*/  STL [R1], R215 ;  /* 0x000000d701007387 */ /* 0x0005e80000100800 */
[----:B------:R3:W-:Y:S04]  /*4100*/  STL [R1+0x4], R216 ;  /* 0x000004d801007387 */ /* 0x0007e80000100800 */
        /* <DEDUP_REMOVED lines=8> */
[----:B-1----:R-:W4:Y:S04]  /*4190*/  LDL.LU R211, [R1+0x34] ;  /* 0x0000340001d37983 */ /* 0x002f280000300800 */
[----:B------:R1:W-:Y:S04]  /*41a0*/  STL [R1+0x28], R225 ;  /* 0x000028e101007387 */ /* 0x0003e80000100800 */
[----:B------:R-:W4:Y:S04]  /*41b0*/  LDL.LU R212, [R1+0x38] ;  /* 0x0000380001d47983 */ /* 0x000f280000300800 */
[----:B------:R1:W-:Y:S04]  /*41c0*/  STL [R1+0x2c], R226 ;  /* 0x00002ce201007387 */ /* 0x0003e80000100800 */
[----:B------:R-:W4:Y:S04]  /*41d0*/  LDL.LU R213, [R1+0x3c] ;  /* 0x00003c0001d57983 */ /* 0x000f280000300800 */
[----:B------:R1:W-:Y:S04]  /*41e0*/  STL [R1+0x30], R227 ;  /* 0x000030e301007387 */ /* 0x0003e80000100800 */
[----:B------:R-:W4:Y:S04]  /*41f0*/  LDL.LU R214, [R1+0x40] ;  /* 0x0000400001d67983 */ /* 0x000f280000300800 */
[----:B--2---:R-:W2:Y:S04]  /*4200*/  LDL.LU R215, [R1+0x44] ;  /* 0x0000440001d77983 */ /* 0x004ea80000300800 */
[----:B---3--:R-:W3:Y:S04]  /*4210*/  LDL.LU R216, [R1+0x48] ;  /* 0x0000480001d87983 */ /* 0x008ee80000300800 */
[----:B----4-:R-:W4:Y:S04]  /*4220*/  LDL.LU R217, [R1+0x4c] ;  /* 0x00004c0001d97983 */ /* 0x010f280000300800 */
[----:B0-----:R-:W4:Y:S04]  /*4230*/  LDL.LU R218, [R1+0x50] ;  /* 0x0000500001da7983 */ /* 0x001f280000300800 */
[----:B------:R-:W4:Y:S04]  /*4240*/  LDL.LU R219, [R1+0x54] ;  /* 0x0000540001db7983 */ /* 0x000f280000300800 */
[----:B------:R-:W4:Y:S04]  /*4250*/  LDL.LU R220, [R1+0x58] ;  /* 0x0000580001dc7983 */ /* 0x000f280000300800 */
[----:B------:R-:W4:Y:S04]  /*4260*/  LDL.LU R221, [R1+0x5c] ;  /* 0x00005c0001dd7983 */ /* 0x000f280000300800 */
[----:B------:R-:W4:Y:S04]  /*4270*/  LDL.LU R222, [R1+0x60] ;  /* 0x0000600001de7983 */ /* 0x000f280000300800 */
[----:B------:R-:W4:Y:S04]  /*4280*/  LDL.LU R223, [R1+0x64] ;  /* 0x0000640001df7983 */ /* 0x000f280000300800 */
[----:B------:R-:W4:Y:S04]  /*4290*/  LDL.LU R224, [R1+0x68] ;  /* 0x0000680001e07983 */ /* 0x000f280000300800 */
[----:B-1----:R-:W4:Y:S04]  /*42a0*/  LDL.LU R225, [R1+0x6c] ;  /* 0x00006c0001e17983 */ /* 0x002f280000300800 */
[----:B------:R-:W4:Y:S04]  /*42b0*/  LDL.LU R226, [R1+0x70] ;  /* 0x0000700001e27983 */ /* 0x000f280000300800 */
[----:B------:R-:W4:Y:S01]  /*42c0*/  LDL.LU R227, [R1+0x74] ;  /* 0x0000740001e37983 */ /* 0x000f220000300800 */
[----:B------:R-:W-:-:S05]  /*42d0*/  FADD R211, R135, R211 ;  /* 0x000000d387d37221 */ /* 0x000fca0000000000 */
[----:B------:R0:W-:Y:S01]  /*42e0*/  STL [R1+0x34], R211 ;  /* 0x000034d301007387 */ /* 0x0001e20000100800 */
[----:B------:R-:W-:-:S03]  /*42f0*/  FADD R212, R136, R212 ;  /* 0x000000d488d47221 */ /* 0x000fc60000000000 */
[----:B0-----:R1:W5:Y:S01]  /*4300*/  LDL.LU R211, [R1+0xe4] ;  /* 0x0000e40001d37983 */ /* 0x0013620000300800 */
[----:B------:R-:W-:-:S03]  /*4310*/  FADD R213, R137, R213 ;  /* 0x000000d589d57221 */ /* 0x000fc60000000000 */
[----:B------:R0:W-:Y:S01]  /*4320*/  STL [R1+0x38], R212 ;  /* 0x000038d401007387 */ /* 0x0001e20000100800 */
[----:B------:R-:W-:-:S01]  /*4330*/  FADD R214, R138, R214 ;  /* 0x000000d68ad67221 */ /* 0x000fc20000000000 */
[----:B--2---:R-:W-:Y:S02]  /*4340*/  FADD R215, R139, R215 ;  /* 0x000000d78bd77221 */ /* 0x004fe40000000000 */
[----:B0-----:R1:W5:Y:S01]  /*4350*/  LDL.LU R212, [R1+0xe0] ;  /* 0x0000e00001d47983 */ /* 0x0013620000300800 */
[----:B---3--:R-:W-:-:S03]  /*4360*/  FADD R216, R140, R216 ;  /* 0x000000d88cd87221 */ /* 0x008fc60000000000 */
[----:B------:R0:W-:Y:S01]  /*4370*/  STL [R1+0x3c], R213 ;  /* 0x00003cd501007387 */ /* 0x0001e20000100800 */
[----:B----4-:R-:W-:-:S03]  /*4380*/  FADD R217, R141, R217 ;  /* 0x000000d98dd97221 */ /* 0x010fc60000000000 */
[----:B0-----:R1:W5:Y:S01]  /*4390*/  LDL.LU R213, [R1+0xdc] ;  /* 0x0000dc0001d57983 */ /* 0x0013620000300800 */
[----:B------:R-:W-:-:S03]  /*43a0*/  FADD R218, R142, R218 ;  /* 0x000000da8eda7221 */ /* 0x000fc60000000000 */
[----:B------:R0:W-:Y:S01]  /*43b0*/  STL [R1+0x40], R214 ;  /* 0x000040d601007387 */ /* 0x0001e20000100800 */
[----:B------:R-:W-:-:S01]  /*43c0*/  FADD R219, R143, R219 ;  /* 0x000000db8fdb7221 */ /* 0x000fc20000000000 */
[----:B------:R-:W-:Y:S02]  /*43d0*/  FADD R220, R144, R220 ;  /* 0x000000dc90dc7221 */ /* 0x000fe40000000000 */
[----:B0-----:R1:W5:Y:S04]  /*43e0*/  LDL.LU R214, [R1+0xd8] ;  /* 0x0000d80001d67983 */ /* 0x0013680000300800 */
[----:B------:R0:W-:Y:S01]  /*43f0*/  STL [R1+0x44], R215 ;  /* 0x000044d701007387 */ /* 0x0001e20000100800 */
[----:B------:R-:W-:-:S01]  /*4400*/  FADD R221, R145, R221 ;  /* 0x000000dd91dd7221 */ /* 0x000fc20000000000 */
[----:B------:R-:W-:-:S02]  /*4410*/  FADD R222, R146, R222 ;  /* 0x000000de92de7221 */ /* 0x000fc40000000000 */
[----:B0-----:R1:W5:Y:S04]  /*4420*/  LDL.LU R215, [R1+0xd4] ;  /* 0x0000d40001d77983 */ /* 0x0013680000300800 */
[----:B------:R0:W-:Y:S01]  /*4430*/  STL [R1+0x48], R216 ;  /* 0x000048d801007387 */ /* 0x0001e20000100800 */
[----:B------:R-:W-:-:S03]  /*4440*/  FADD R223, R147, R223 ;  /* 0x000000df93df7221 */ /* 0x000fc60000000000 */
        /* <DEDUP_REMOVED lines=13> */
[----:B------:R0:W-:Y:S04]  /*4520*/  STL [R1+0x5c], R221 ;  /* 0x00005cdd01007387 */ /* 0x0001e80000100800 */
        /* <DEDUP_REMOVED lines=12> */
[----:B0-----:R1:W5:Y:S01]  /*45f0*/  LDL.LU R227, [R1+0xa4] ;  /* 0x0000a40001e37983 */ /* 0x0013620000300800 */
[----:B------:R-:W-:-:S05]  /*4600*/  UMOV UR6, URZ ;  /* 0x0000003f00067c82 */ /* 0x000fca0008000000 */
.L_x_32:
[----:B------:R-:W-:Y:S05]  /*4610*/  @!P1 BRA `(.L_x_33) ;  /* 0x0000000000049947 */ /* 0x000fea0003800000 */
[----:B------:R-:W-:Y:S01]  /*4620*/  BPT.TRAP 0x1 ;  /* 0x000000040000795c */ /* 0x000fe20000300000 */
.L_x_33:
[----:B------:R3:W-:Y:S04]  /*4630*/  STL [R1+0xa8], R2 ;  /* 0x0000a80201007387 */ /* 0x0007e80000100800 */
[----:B---3--:R-:W3:Y:S04]  /*4640*/  LDL R2, [R1+0x78] ;  /* 0x0000780001027983 */ /* 0x008ee80000100800 */
[----:B-----5:R4:W-:Y:S04]  /*4650*/  STL [R1+0xa4], R0 ;  /* 0x0000a40001007387 */ /* 0x0209e80000100800 */
[----:B----4-:R-:W4:Y:S01]  /*4660*/  LDL R0, [R1+0x80] ;  /* 0x0000800001007983 */ /* 0x010f220000100800 */
[----:B0-----:R-:W-:Y:S01]  /*4670*/  IMAD.U32 R229, RZ, RZ, UR24 ;  /* 0x00000018ffe57e24 */ /* 0x001fe2000f8e00ff */
[----:B---3--:R-:W-:-:S02]  /*4680*/  ISETP.NE.AND P0, PT, R2, RZ, PT ;  /* 0x000000ff0200720c */ /* 0x008fc40003f05270 */
[----:B------:R0:W5:Y:S11]  /*4690*/  LDL.LU R2, [R1+0xa8] ;  /* 0x0000a80001027983 */ /* 0x0001760000300800 */
[----:B------:R-:W-:-:S05]  /*46a0*/  @P0 LEA R229, R229, UR12, 0x3 ;  /* 0x0000000ce5e50c11 */ /* 0x000fca000f8e18ff */
[----:B------:R-:W-:-:S05]  /*46b0*/  @P0 VIADD R229, R229, 0xb0 ;  /* 0x000000b0e5e50836 */ /* 0x000fca0000000000 */
[----:B----4-:R-:W-:Y:S02]  /*46c0*/  @P0 PRMT R229, R0, 0x654, R229 ;  /* 0x0000065400e50816 */ /* 0x010fe400000000e5 */
[----:B------:R0:W5:Y:S01]  /*46d0*/  LDL.LU R0, [R1+0xa4] ;  /* 0x0000a40001007983 */ /* 0x0001620000300800 */
[----:B------:R-:W-:Y:S01]  /*46e0*/  UISETP.GT.U32.AND UP0, UPT, UR13, 0x1, UPT ;  /* 0x000000010d00788c */ /* 0x000fe2000bf04070 */
[----:B------:R0:W-:Y:S05]  /*46f0*/  @P0 SYNCS.ARRIVE.TRANS64.RED.A1T0 RZ, [R229+URZ], RZ ;  /* 0x000000ffe5ff09a7 */ /* 0x0001ea000810043f */
[----:B------:R-:W-:-:S13]  /*4700*/  PLOP3.LUT P0, PT, PT, PT, UP0, 0x80, 0x0 ;  /* 0x000000000000781c */ /* 0x000fda0003f0f008 */
[----:B0-----:R-:W-:Y:S05]  /*4710*/  @P0 BRA `(.L_x_34) ;  /* 0x0000000000040947 */ /* 0x001fea0003800000 */
[----:B------:R-:W-:Y:S01]  /*4720*/  BPT.TRAP 0x1 ;  /* 0x000000040000795c */ /* 0x000fe20000300000 */
.L_x_34:
[----:B------:R-:W-:Y:S01]  /*4730*/  UIADD3 UR19, UR19, 0x1, URZ ;  /* 0x0000000113137890 */ /* 0x000fe2000fffe03f */
[C---:B------:R-:W-:Y:S01]  /*4740*/  ISETP.GT.AND P0, PT, R228.reuse, 0x1, PT ;  /* 0x00000001e400780c */ /* 0x040fe20003f04270 */
[----:B------:R-:W-:Y:S01]  /*4750*/  UIADD3 UR24, UR24, 0x1, URZ ;  /* 0x0000000118187890 */ /* 0x000fe2000fffe03f */
[----:B------:R-:W-:Y:S01]  /*4760*/  VIADD R228, R228, 0xffffffff ;  /* 0xffffffffe4e47836 */ /* 0x000fe20000000000 */
[----:B------:R-:W-:Y:S02]  /*4770*/  UISETP.NE.AND UP0, UPT, UR19, 0x16, UPT ;  /* 0x000000161300788c */ /* 0x000fe4000bf05270 */
[----:B------:R-:W-:Y:S02]  /*4780*/  UISETP.NE.AND UP1, UPT, UR24, 0x16, UPT ;  /* 0x000000161800788c */ /* 0x000fe4000bf25270 */
[----:B------:R-:W-:Y:S02]  /*4790*/  USEL UR8, URZ, 0x1, UP0 ;  /* 0x000000013f087887 */ /* 0x000fe40008000000 */
[----:B------:R-:W-:-:S02]  /*47a0*/  USEL UR19, UR19, URZ, UP0 ;  /* 0x0000003f13137287 */ /* 0x000fc40008000000 */
[----:B------:R-:W-:Y:S02]  /*47b0*/  USEL UR24, UR24, URZ, UP1 ;  /* 0x0000003f18187287 */ /* 0x000fe40008800000 */
[----:B------:R-:W-:Y:S01]  /*47c0*/  LOP3.LUT R227, R227, UR8, RZ, 0x3c, !PT ;  /* 0x00000008e3e37c12 */ /* 0x000fe2000f8e3cff */
[----:B------:R-:W-:Y:S01]  /*47d0*/  UMOV UR8, 0x1 ;  /* 0x0000000100087882 */ /* 0x000fe20000000000 */
[----:B------:R-:W-:Y:S08]  /*47e0*/  @P0 BRA `(.L_x_35) ;  /* 0xffffffec007c0947 */ /* 0x000ff0000383ffff */
.L_x_27:
[----:B------:R-:W-:-:S04]  /*47f0*/  UISETP.NE.AND UP0, UPT, UR6, URZ, UPT ;  /* 0x0000003f0600728c */ /* 0x000fc8000bf05270 */
[----:B------:R-:W-:-:S06]  /*4800*/  USEL UR6, URZ, 0x1, !UP0 ;  /* 0x000000013f067887 */ /* 0x000fcc000c000000 */
[----:B------:R-:W-:-:S13]  /*4810*/  ISETP.NE.AND P0, PT, RZ, UR6, PT ;  /* 0x00000006ff007c0c */ /* 0x000fda000bf05270 */
[----:B------:R-:W-:Y:S05]  /*4820*/  @!P0 BRA `(.L_x_36) ;  /* 0x0000000c00dc8947 */ /* 0x000fea0003800000 */
[----:B------:R-:W3:Y:S04]  /*4830*/  LDL.LU R227, [R1+0x74] ;  /* 0x0000740001e37983 */ /* 0x000ee80000300800 */
[----:B---3--:R0:W-:Y:S04]  /*4840*/  STL [R1+0xa4], R227 ;  /* 0x0000a4e301007387 */ /* 0x0081e80000100800 */
[----:B0-----:R-:W3:Y:S04]  /*4850*/  LDL.LU R227, [R1+0x70] ;  /* 0x0000700001e37983 */ /* 0x001ee80000300800 */
        /* <DEDUP_REMOVED lines=55> */
[----:B0-----:R-:W3:Y:S01]  /*4bd0*/  LDL.LU R227, [R1] ;  /* 0x0000000001e37983 */ /* 0x001ee20000300800 */
[----:B------:R-:W-:-:S02]  /*4be0*/  WARPGROUP.DEPBAR.LE gsb0, 0x0 ;  /* 0x00008000000079c5 */ /* 0x000fc40000010000 */
[----:B------:R-:W-:Y:S01]  /*4bf0*/  FADD R226, R24, R226 ;  /* 0x000000e218e27221 */ /* 0x000fe20000000000 */
        /* <DEDUP_REMOVED lines=95> */
[----:B-----5:R-:W-:Y:S01]  /*51f0*/  FADD R2, R120, R2 ;  /* 0x0000000278027221 */ /* 0x020fe20000000000 */
[----:B------:R-:W-:Y:S01]  /*5200*/  FADD R0, R121, R0 ;  /* 0x0000000079007221 */ /* 0x000fe20000000000 */
[----:B---3--:R-:W-:-:S05]  /*5210*/  FADD R227, R122, R227 ;  /* 0x000000e37ae37221 */ /* 0x008fca0000000000 */
[----:B------:R0:W-:Y:S04]  /*5220*/  STL [R1], R227 ;  /* 0x000000e301007387 */ /* 0x0001e80000100800 */
[----:B0-----:R-:W3:Y:S02]  /*5230*/  LDL.LU R227, [R1+0x114] ;  /* 0x0001140001e37983 */ /* 0x001ee40000300800 */
[----:B---3--:R-:W-:-:S05]  /*5240*/  FADD R227, R123, R227 ;  /* 0x000000e37be37221 */ /* 0x008fca0000000000 */
[----:B------:R0:W-:Y:S04]  /*5250*/  STL [R1+0x4], R227 ;  /* 0x000004e301007387 */ /* 0x0001e80000100800 */
        /* <DEDUP_REMOVED lines=83> */
[----:B------:R0:W-:Y:S02]  /*5790*/  STL [R1+0x74], R227 ;  /* 0x000074e301007387 */ /* 0x0001e40000100800 */
.L_x_36:
[----:B0-----:R-:W-:-:S04]  /*57a0*/  IMAD.U32 R227, RZ, RZ, UR31 ;  /* 0x0000001fffe37e24 */ /* 0x001fc8000f8e00ff */
[----:B------:R0:W-:Y:S01]  /*57b0*/  SYNCS.ARRIVE.TRANS64.A1T0 RZ, [R227+UR29], RZ ;  /* 0x000000ffe3ff79a7 */ /* 0x0001e2000810001d */
[----:B------:R-:W-:Y:S02]  /*57c0*/  WARPGROUP.DEPBAR.LE gsb0, 0x0 ;  /* 0x00008000000079c5 */ /* 0x000fe40000010000 */
[----:B------:R-:W3:Y:S02]  /*57d0*/  LDC R24, c[0x0][0x28c] ;  /* 0x0000a300ff187b82 */ /* 0x000ee40000000800 */
[----:B---3--:R-:W-:-:S13]  /*57e0*/  ISETP.GE.AND P0, PT, R24, 0x1, PT ;  /* 0x000000011800780c */ /* 0x008fda0003f06270 */
[----:B0-----:R-:W-:Y:S05]  /*57f0*/  @!P0 BRA `(.L_x_37) ;  /* 0x0000000000608947 */ /* 0x001fea0003800000 */
[----:B------:R-:W-:-:S06]  /*5800*/  UISETP.NE.AND UP0, UPT, UR27, 0x3, UPT ;  /* 0x000000031b00788c */ /* 0x000fcc000bf05270 */
[----:B------:R-:W-:-:S13]  /*5810*/  PLOP3.LUT P0, PT, PT, PT, UP0, 0x80, 0x0 ;  /* 0x000000000000781c */ /* 0x000fda0003f0f008 */
[----:B------:R-:W-:Y:S05]  /*5820*/  @!P0 BRA `(.L_x_38) ;  /* 0x0000000000048947 */ /* 0x000fea0003800000 */
[----:B------:R-:W-:Y:S01]  /*5830*/  BPT.TRAP 0x1 ;  /* 0x000000040000795c */ /* 0x000fe20000300000 */
.L_x_38:
[----:B-----5:R0:W-:Y:S04]  /*5840*/  STL [R1+0xa4], R0 ;  /* 0x0000a40001007387 */ /* 0x0201e80000100800 */
[----:B------:R-:W3:Y:S04]  /*5850*/  LDL R227, [R1+0x80] ;  /* 0x0000800001e37983 */ /* 0x000ee80000100800 */
[----:B0-----:R-:W4:Y:S02]  /*5860*/  LDL R0, [R1+0x78] ;  /* 0x0000780001007983 */ /* 0x001f240000100800 */
[----:B----4-:R-:W-:-:S02]  /*5870*/  ISETP.NE.AND P0, PT, R0, RZ, PT ;  /* 0x000000ff0000720c */ /* 0x010fc40003f05270 */
[----:B------:R0:W5:Y:S11]  /*5880*/  LDL.LU R0, [R1+0xa4] ;  /* 0x0000a40001007983 */ /* 0x0001760000300800 */
[----:B------:R-:W-:-:S05]  /*5890*/  VOTEU.ANY UP0, P0 ;  /* 0x00000000003f7886 */ /* 0x000fca0000000100 */
[----:B------:R-:W-:-:S06]  /*58a0*/  @UP0 UIADD3 UR6, UR16, UR5, URZ ;  /* 0x0000000510060290 */ /* 0x000fcc000fffe03f */
[----:B------:R-:W-:-:S04]  /*58b0*/  IMAD.U32 R24, RZ, RZ, UR6 ;  /* 0x00000006ff187e24 */ /* 0x000fc8000f8e00ff */
[----:B------:R-:W-:-:S04]  /*58c0*/  @P0 IMAD.WIDE.U32 R24, R24, -0x45d1745d, RZ ;  /* 0xba2e8ba318180825 */ /* 0x000fc800078e00ff */
[----:B------:R-:W-:Y:S01]  /*58d0*/  IMAD.U32 R27, RZ, RZ, UR6 ;  /* 0x00000006ff1b7e24 */ /* 0x000fe2000f8e00ff */
[----:B------:R-:W-:-:S05]  /*58e0*/  @P0 SHF.R.U32.HI R24, RZ, 0x4, R25 ;  /* 0x00000004ff180819 */ /* 0x000fca0000011619 */
[----:B------:R-:W-:-:S05]  /*58f0*/  @P0 IMAD R24, R24, -0x16, R27 ;  /* 0xffffffea18180824 */ /* 0x000fca00078e021b */
[----:B------:R-:W-:Y:S01]  /*5900*/  @P0 LEA R24, R24, UR12, 0x3 ;  /* 0x0000000c18180c11 */ /* 0x000fe2000f8e18ff */
[----:B------:R-:W-:-:S04]  /*5910*/  UISETP.GT.U32.AND UP0, UPT, UR13, 0x1, UPT ;  /* 0x000000010d00788c */ /* 0x000fc8000bf04070 */
[----:B------:R-:W-:-:S05]  /*5920*/  @P0 VIADD R24, R24, 0xb0 ;  /* 0x000000b018180836 */ /* 0x000fca0000000000 */
[----:B---3--:R-:W-:-:S04]  /*5930*/  @P0 PRMT R24, R227, 0x654, R24 ;  /* 0x00000654e3180816 */ /* 0x008fc80000000018 */
[----:B------:R0:W-:Y:S01]  /*5940*/  @P0 SYNCS.ARRIVE.TRANS64.RED.A1T0 RZ, [R24+URZ], RZ ;  /* 0x000000ff18ff09a7 */ /* 0x0001e2000810043f */
[----:B------:R-:W-:-:S13]  /*5950*/  PLOP3.LUT P0, PT, PT, PT, UP0, 0x80, 0x0 ;  /* 0x000000000000781c */ /* 0x000fda0003f0f008 */
[----:B0-----:R-:W-:Y:S05]  /*5960*/  @P0 BRA `(.L_x_37) ;  /* 0x0000000000040947 */ /* 0x001fea0003800000 */
[----:B------:R-:W-:Y:S01]  /*5970*/  BPT.TRAP 0x1 ;  /* 0x000000040000795c */ /* 0x000fe20000300000 */
.L_x_37:
[----:B------:R-:W0:Y:S01]  /*5980*/  S2R R25, SR_TID.X ;  /* 0x0000000000197919 */ /* 0x000e220000002100 */
[----:B------:R-:W-:Y:S01]  /*5990*/  IMAD.U32 R24, RZ, RZ, UR30 ;  /* 0x0000001eff187e24 */ /* 0x000fe2000f8e00ff */
[----:B------:R-:W-:Y:S01]  /*59a0*/  UIADD3 UR5, UR28, UR5, URZ ;  /* 0x000000051c057290 */ /* 0x000fe2000fffe03f */
[----:B------:R-:W3:Y:S01]  /*59b0*/  LDC R35, c[0x0][0x288] ;  /* 0x0000a200ff237b82 */ /* 0x000ee20000000800 */
[----:B------:R-:W-:Y:S02]  /*59c0*/  UISETP.GE.U32.AND UP1, UPT, UR28, 0x16, UPT ;  /* 0x000000161c00788c */ /* 0x000fe4000bf26070 */
[----:B------:R-:W-:Y:S01]  /*59d0*/  SHF.L.U32 R24, R24, 0x1f, RZ ;  /* 0x0000001f18187819 */ /* 0x000fe200000006ff */
[----:B------:R-:W-:Y:S02]  /*59e0*/  UISETP.GT.U32.AND UP0, UPT, UR5, 0x15, UPT ;  /* 0x000000150500788c */ /* 0x000fe4000bf04070 */
[----:B------:R-:W-:Y:S01]  /*59f0*/  UIMAD.WIDE.U32 UR6, UR5, -0x45d1745d, URZ ;  /* 0xba2e8ba3050678a5 */ /* 0x000fe2000f8e003f */
[----:B------:R-:W4:Y:S01]  /*5a00*/  SYNCS.PHASECHK.TRANS64.TRYWAIT P0, [UR17+0x8], R24 ;  /* 0x00000818ff0075a7 */ /* 0x000f220008000151 */
[----:B------:R-:W-:-:S02]  /*5a10*/  UISETP.LT.U32.AND UP0, UPT, UR28, 0x16, UP0 ;  /* 0x000000161c00788c */ /* 0x000fc40008701070 */
[----:B------:R-:W-:Y:S02]  /*5a20*/  USHF.R.U32.HI UR6, URZ, 0x4, UR7 ;  /* 0x000000043f067899 */ /* 0x000fe40008011607 */
[----:B------:R-:W-:Y:S02]  /*5a30*/  USEL UR8, URZ, 0x1, !UP0 ;  /* 0x000000013f087887 */ /* 0x000fe4000c000000 */
[----:B------:R-:W-:Y:S02]  /*5a40*/  UIMAD UR5, UR6, -0x16, UR5 ;  /* 0xffffffea060578a4 */ /* 0x000fe4000f8e0205 */
[----:B------:R-:W-:-:S04]  /*5a50*/  ULOP3.LUT UR4, UR4, UR8, URZ, 0x3c, !UPT ;  /* 0x0000000804047292 */ /* 0x000fc8000f8e3c3f */
[----:B------:R-:W-:Y:S01]  /*5a60*/  @UP1 ULOP3.LUT UR4, UR4, 0x1, UR6, 0x78, !UPT ;  /* 0x0000000104041892 */ /* 0x000fe2000f8e7806 */
[----:B0-----:R-:W-:-:S04]  /*5a70*/  SHF.R.S32.HI R26, RZ, 0x1f, R25 ;  /* 0x0000001fff1a7819 */ /* 0x001fc80000011419 */
[----:B------:R-:W-:-:S04]  /*5a80*/  LEA.HI R26, R26, R25, RZ, 0x7 ;  /* 0x000000191a1a7211 */ /* 0x000fc800078f38ff */
[----:B------:R-:W-:-:S05]  /*5a90*/  LOP3.LUT R26, R26, 0xffffff80, RZ, 0xc0, !PT ;  /* 0xffffff801a1a7812 */ /* 0x000fca00078ec0ff */
[----:B------:R-:W-:-:S05]  /*5aa0*/  IMAD.IADD R26, R25, 0x1, -R26 ;  /* 0x00000001191a7824 */ /* 0x000fca00078e0a1a */
[----:B------:R-:W-:-:S04]  /*5ab0*/  SHF.R.S32.HI R25, RZ, 0x1f, R26 ;  /* 0x0000001fff197819 */ /* 0x000fc8000001141a */
[----:B------:R-:W-:-:S04]  /*5ac0*/  LEA.HI R25, R25, R26, RZ, 0x2 ;  /* 0x0000001a19197211 */ /* 0x000fc800078f10ff */
[----:B------:R-:W-:-:S05]  /*5ad0*/  LOP3.LUT R25, R25, 0xfffffffc, RZ, 0xc0, !PT ;  /* 0xfffffffc19197812 */ /* 0x000fca00078ec0ff */
[----:B------:R-:W-:-:S04]  /*5ae0*/  IMAD.IADD R40, R26, 0x1, -R25 ;  /* 0x000000011a287824 */ /* 0x000fc800078e0a19 */
[----:B------:R-:W-:Y:S01]  /*5af0*/  IMAD.SHL.U32 R32, R40, 0x2, RZ ;  /* 0x0000000228207824 */ /* 0x000fe200078e00ff */
[----:B---34-:R-:W-:Y:S06]  /*5b00*/  @!P0 BRA `(.L_x_39) ;  /* 0x000000b400648947 */ /* 0x018fec0003800000 */
.L_x_343:
[----:B-----5:R3:W-:Y:S01]  /*5b10*/  STL [R1+0xa8], R2 ;  /* 0x0000a80201007387 */ /* 0x0207e20000100800 */
[----:B------:R-:W-:Y:S01]  /*5b20*/  ULDC UR8, c[0x0][0x284] ;  /* 0x0000a10000087ab9 */ /* 0x000fe20000000800 */
[----:B------:R-:W-:Y:S01]  /*5b30*/  SHF.R.S32.HI R33, RZ, 0x1f, R32 ;  /* 0x0000001fff217819 */ /* 0x000fe20000011420 */
[----:B------:R-:W-:Y:S01]  /*5b40*/  ULDC.64 UR6, c[0x0][0x5d0] ;  /* 0x0001740000067ab9 */ /* 0x000fe20000000a00 */
[----:B---3--:R-:W3:Y:S04]  /*5b50*/  LDL.LU R2, [R1+0x90] ;  /* 0x0000900001027983 */ /* 0x008ee80000300800 */
[----:B------:R4:W-:Y:S04]  /*5b60*/  STL [R1+0xa4], R0 ;  /* 0x0000a40001007387 */ /* 0x0009e80000100800 */
[----:B------:R-:W2:Y:S04]  /*5b70*/  LDL R227, [R1+0x7c] ;  /* 0x00007c0001e37983 */ /* 0x000ea80000100800 */
[----:B----4-:R-:W4:Y:S01]  /*5b80*/  LDL R0, [R1+0x8c] ;  /* 0x00008c0001007983 */ /* 0x010f220000100800 */
[----:B---3--:R-:W-:-:S03]  /*5b90*/  IMAD.SHL.U32 R37, R2, 0x100, RZ ;  /* 0x0000010002257824 */ /* 0x008fc600078e00ff */
[----:B------:R3:W5:Y:S01]  /*5ba0*/  LDL.LU R2, [R1+0xa8] ;  /* 0x0000a80001027983 */ /* 0x0007620000300800 */
[----:B----4-:R-:W-:-:S03]  /*5bb0*/  IMAD.SHL.U32 R34, R0, 0x40, RZ ;  /* 0x0000004000227824 */ /* 0x010fc600078e00ff */
[----:B------:R3:W5:Y:S02]  /*5bc0*/  LDL.LU R0, [R1+0xa4] ;  /* 0x0000a40001007983 */ /* 0x0007640000300800 */
[----:B------:R-:W-:Y:S02]  /*5bd0*/  ISETP.GE.AND P0, PT, R34, UR8, PT ;  /* 0x0000000822007c0c */ /* 0x000fe4000bf06270 */
[----:B--2---:R-:W-:Y:S02]  /*5be0*/  SHF.R.S32.HI R38, RZ, 0x1f, R227 ;  /* 0x0000001fff267819 */ /* 0x004fe400000114e3 */
[----:B------:R-:W-:Y:S01]  /*5bf0*/  ISETP.GE.OR P0, PT, R37, R35, P0 ;  /* 0x000000232500720c */ /* 0x000fe20000706670 */
[----:B0-----:R-:W-:-:S04]  /*5c00*/  IMAD.WIDE.U32 R24, R227, UR6, R32 ;  /* 0x00000006e3187c25 */ /* 0x001fc8000f8e0020 */
[----:B------:R-:W-:Y:S01]  /*5c10*/  IMAD R26, R38, UR6, RZ ;  /* 0x00000006261a7c24 */ /* 0x000fe2000f8e02ff */
[----:B------:R-:W-:Y:S02]  /*5c20*/  SHF.R.S32.HI R36, RZ, 0x1f, R37 ;  /* 0x0000001fff247819 */ /* 0x000fe40000011425 */
[----:B------:R-:W-:Y:S01]  /*5c30*/  IADD3 R24, P1, R37, R24, RZ ;  /* 0x0000001825187210 */ /* 0x000fe20007f3e0ff */
[----:B------:R-:W-:-:S05]  /*5c40*/  IMAD R27, R227, UR7, R26 ;  /* 0x00000007e31b7c24 */ /* 0x000fca000f8e021a */
[----:B------:R-:W-:Y:S01]  /*5c50*/  IADD3.X R25, R36, R25, R27, P1, !PT ;  /* 0x0000001924197210 */ /* 0x000fe20000ffe41b */
[----:B---3--:R-:W-:Y:S06]  /*5c60*/  @P0 BRA `(.L_x_40) ;  /* 0x0000008c00cc0947 */ /* 0x008fec0003800000 */
[----:B------:R0:W-:Y:S01]  /*5c70*/  STL.64 [R1+0xb0], R4 ;  /* 0x0000b00401007387 */ /* 0x0001e20000100a00 */
[----:B------:R-:W2:Y:S01]  /*5c80*/  LDC.64 R28, c[0x0][0x5c8] ;  /* 0x00017200ff1c7b82 */ /* 0x000ea20000000a00 */
[----:B------:R-:W-:Y:S02]  /*5c90*/  ULDC.64 UR6, c[0x0][0x5c0] ;  /* 0x0001700000067ab9 */ /* 0x000fe40000000a00 */
[----:B0-----:R-:W3:Y:S04]  /*5ca0*/  LDL.64 R4, [R1+0x98] ;  /* 0x0000980001047983 */ /* 0x001ee80000100a00 */
[----:B-----5:R0:W-:Y:S04]  /*5cb0*/  STL [R1+0xa8], R2 ;  /* 0x0000a80201007387 */ /* 0x0201e80000100800 */
[----:B0-----:R-:W3:Y:S04]  /*5cc0*/  LDL.LU R2, [R1+0x8c] ;  /* 0x00008c0001027983 */ /* 0x001ee80000300800 */
[----:B------:R0:W-:Y:S04]  /*5cd0*/  STL [R1+0xa4], R0 ;  /* 0x0000a40001007387 */ /* 0x0001e80000100800 */
[----:B0-----:R-:W4:Y:S01]  /*5ce0*/  LDL R0, [R1+0x94] ;  /* 0x0000940001007983 */ /* 0x001f220000100800 */
[----:B---3--:R-:W-:-:S03]  /*5cf0*/  IMAD.WIDE R30, R2, 0x40, R4 ;  /* 0x00000040021e7825 */ /* 0x008fc600078e0204 */
[----:B------:R0:W5:Y:S04]  /*5d00*/  LDL.LU.64 R4, [R1+0xb0] ;  /* 0x0000b00001047983 */ /* 0x0001680000300a00 */
[----:B------:R0:W5:Y:S01]  /*5d10*/  LDL.LU R2, [R1+0xa8] ;  /* 0x0000a80001027983 */ /* 0x0001620000300800 */
[-C--:B--2---:R-:W-:Y:S02]  /*5d20*/  IMAD R26, R31, R28.reuse, RZ ;  /* 0x0000001c1f1a7224 */ /* 0x084fe400078e02ff */
[----:B------:R-:W-:-:S04]  /*5d30*/  IMAD.WIDE.U32 R24, R30, R28, R24 ;  /* 0x0000001c1e187225 */ /* 0x000fc800078e0018 */
[----:B------:R-:W-:Y:S01]  /*5d40*/  IMAD R27, R30, R29, R26 ;  /* 0x0000001d1e1b7224 */ /* 0x000fe200078e021a */
[----:B------:R-:W-:Y:S01]  /*5d50*/  LEA R26, P0, R28, R24, 0x3 ;  /* 0x000000181c1a7211 */ /* 0x000fe200078018ff */
[----:B----4-:R-:W-:Y:S01]  /*5d60*/  IMAD.IADD R39, R0, 0x1, -R34 ;  /* 0x0000000100277824 */ /* 0x010fe200078e0a22 */
[----:B------:R-:W-:Y:S01]  /*5d70*/  IADD3 R24, P1, R24, UR6, RZ ;  /* 0x0000000618187c10 */ /* 0x000fe2000ff3e0ff */
[----:B------:R0:W5:Y:S01]  /*5d80*/  LDL.LU R0, [R1+0xa4] ;  /* 0x0000a40001007983 */ /* 0x0001620000300800 */
[----:B------:R-:W-:Y:S01]  /*5d90*/  IMAD.IADD R27, R25, 0x1, R27 ;  /* 0x00000001191b7824 */ /* 0x000fe200078e021b */
[----:B------:R-:W-:-:S04]  /*5da0*/  IADD3 R26, P3, R26, UR6, RZ ;  /* 0x000000061a1a7c10 */ /* 0x000fc8000ff7e0ff */
[----:B------:R-:W-:Y:S01]  /*5db0*/  LEA.HI.X R29, R28, R27, R29, 0x3, P0 ;  /* 0x0000001b1c1d7211 */ /* 0x000fe200000f1c1d */
[----:B------:R-:W-:Y:S01]  /*5dc0*/  IMAD R28, R40, -0x2, R35 ;  /* 0xfffffffe281c7824 */ /* 0x000fe200078e0223 */
[----:B------:R-:W-:Y:S01]  /*5dd0*/  FSETP.NEU.AND P0, PT, RZ, UR26, PT ;  /* 0x0000001aff007c0b */ /* 0x000fe2000bf0d000 */
[----:B------:R-:W-:Y:S01]  /*5de0*/  BSSY B0, `(.L_x_40) ;  /* 0x00008db000007945 */ /* 0x000fe20003800000 */
[----:B------:R-:W-:Y:S02]  /*5df0*/  IADD3.X R25, R27, UR7, RZ, P1, !PT ;  /* 0x000000071b197c10 */ /* 0x000fe40008ffe4ff */
[----:B------:R-:W-:Y:S01]  /*5e00*/  IADD3.X R27, R29, UR7, RZ, P3, !PT ;  /* 0x000000071d1b7c10 */ /* 0x000fe20009ffe4ff */
[----:B------:R-:W-:-:S08]  /*5e10*/  IMAD.IADD R34, R28, 0x1, -R37 ;  /* 0x000000011c227824 */ /* 0x000fd000078e0a25 */
[----:B0-----:R-:W-:Y:S05]  /*5e20*/  @!P0 BRA `(.L_x_41) ;  /* 0x0000006800d88947 */ /* 0x001fea0003800000 */
[----:B------:R-:W-:Y:S01]  /*5e30*/  ULDC.64 UR6, c[0x0][0x5b8] ;  /* 0x00016e0000067ab9 */ /* 0x000fe20000000a00 */
[----:B------:R-:W-:Y:S01]  /*5e40*/  ULDC.64 UR8, c[0x0][0x5a8] ;  /* 0x00016a0000087ab9 */ /* 0x000fe20000000a00 */
[----:B------:R-:W-:Y:S01]  /*5e50*/  IMAD.WIDE.U32 R32, R227, UR6, R32 ;  /* 0x00000006e3207c25 */ /* 0x000fe2000f8e0020 */
[----:B------:R-:W-:Y:S03]  /*5e60*/  BSSY B1, `(.L_x_42) ;  /* 0x0000010000017945 */ /* 0x000fe60003800000 */
[----:B------:R-:W-:Y:S01]  /*5e70*/  IMAD R28, R38, UR6, RZ ;  /* 0x00000006261c7c24 */ /* 0x000fe2000f8e02ff */
[----:B------:R-:W-:-:S03]  /*5e80*/  IADD3 R32, P0, R37, R32, RZ ;  /* 0x0000002025207210 */ /* 0x000fc60007f1e0ff */
[----:B------:R-:W-:Y:S01]  /*5e90*/  IMAD R29, R227, UR7, R28 ;  /* 0x00000007e31d7c24 */ /* 0x000fe2000f8e021c */
[----:B------:R-:W-:Y:S02]  /*5ea0*/  ULDC.64 UR6, c[0x0][0x5b0] ;  /* 0x00016c0000067ab9 */ /* 0x000fe40000000a00 */
[----:B------:R-:W-:Y:S02]  /*5eb0*/  IMAD R35, R31, UR6, RZ ;  /* 0x000000061f237c24 */ /* 0x000fe4000f8e02ff */
[----:B------:R-:W-:Y:S02]  /*5ec0*/  IADD3.X R33, R36, R33, R29, P0, !PT ;  /* 0x0000002124217210 */ /* 0x000fe400007fe41d */
[----:B------:R-:W-:Y:S01]  /*5ed0*/  ISETP.GE.AND P0, PT, R39, 0x1, PT ;  /* 0x000000012700780c */ /* 0x000fe20003f06270 */
[C---:B------:R-:W-:Y:S02]  /*5ee0*/  IMAD R35, R30.reuse, UR7, R35 ;  /* 0x000000071e237c24 */ /* 0x040fe4000f8e0223 */
[----:B------:R-:W-:Y:S01]  /*5ef0*/  IMAD.WIDE.U32 R28, R30, UR6, R32 ;  /* 0x000000061e1c7c25 */ /* 0x000fe2000f8e0020 */
[----:B------:R-:W-:-:S02]  /*5f00*/  ISETP.LT.OR P4, PT, R34, 0x1, !P0 ;  /* 0x000000012200780c */ /* 0x000fc40004781670 */
[----:B------:R-:W-:-:S04]  /*5f10*/  IADD3 R28, P1, R28, UR8, RZ ;  /* 0x000000081c1c7c10 */ /* 0x000fc8000ff3e0ff */
[--C-:B------:R-:W-:Y:S02]  /*5f20*/  IADD3.X R29, R29, UR9, R35.reuse, P1, !PT ;  /* 0x000000091d1d7c10 */ /* 0x100fe40008ffe423 */
[----:B------:R-:W-:-:S05]  /*5f30*/  PRMT R35, RZ, 0x7610, R35 ;  /* 0x00007610ff237816 */ /* 0x000fca0000000023 */
[----:B------:R-:W-:Y:S05]  /*5f40*/  @P4 BRA `(.L_x_43) ;  /* 0x0000000000044947 */ /* 0x000fea0003800000 */
[----:B------:R0:W5:Y:S02]  /*5f50*/  LDG.E.U8 R35, desc[UR20][R28.64] ;  /* 0x000000141c237981 */ /* 0x000164000c1e1100 */
.L_x_43:
[----:B------:R-:W-:Y:S05]  /*5f60*/  BSYNC B1 ;  /* 0x0000000000017941 */ /* 0x000fea0003800000 */
.L_x_42:
[----:B-----5:R-:W-:Y:S01]  /*5f70*/  LOP3.LUT R35, R35, 0xff, RZ, 0xc0, !PT ;  /* 0x000000ff23237812 */ /* 0x020fe200078ec0ff */
[----:B------:R-:W-:Y:S01]  /*5f80*/  BSSY B1, `(.L_x_44) ;  /* 0x000000b000017945 */ /* 0x000fe20003800000 */
[----:B------:R-:W-:Y:S02]  /*5f90*/  ISETP.LT.OR P3, PT, R34, 0x2, !P0 ;  /* 0x000000022200780c */ /* 0x000fe40004761670 */
[----:B------:R-:W-:-:S05]  /*5fa0*/  F2FP.F16.E5M2.UNPACK_B R35, R35 ;  /* 0x00000023ff23723e */ /* 0x000fca00020004ff */
[----:B------:R-:W-:-:S05]  /*5fb0*/  HADD2.F32 R35, -RZ, R35.H0_H0 ;  /* 0x20000023ff237230 */ /* 0x000fca0000004100 */
[----:B------:R-:W-:-:S04]  /*5fc0*/  FMUL R35, R35, UR26 ;  /* 0x0000001a23237c20 */ /* 0x000fc80008400000 */
[----:B------:R-:W-:-:S05]  /*5fd0*/  FFMA R35, R226, UR25, R35 ;  /* 0x00000019e2237c23 */ /* 0x000fca0008000023 */
[----:B------:R-:W-:Y:S02]  /*5fe0*/  F2FP.SATFINITE.E5M2.F32.PACK_AB_MERGE_C R37, RZ, R35, RZ ;  /* 0x00000023ff25723e */ /* 0x000fe400048060ff */
[----:B------:R-:W-:-:S03]  /*5ff0*/  PRMT R35, RZ, 0x7610, R35 ;  /* 0x00007610ff237816 */ /* 0x000fc60000000023 */
[----:B------:R2:W-:Y:S01]  /*6000*/  @!P4 STG.E.U8 desc[UR20][R24.64], R37 ;  /* 0x000000251800c986 */ /* 0x0005e2000c101114 */
[----:B------:R-:W-:Y:S05]  /*6010*/  @P3 BRA `(.L_x_45) ;  /* 0x0000000000043947 */ /* 0x000fea0003800000 */
[----:B------:R3:W5:Y:S02]  /*6020*/  LDG.E.U8 R35, desc[UR20][R28.64+0x1] ;  /* 0x000001141c237981 */ /* 0x000764000c1e1100 */
.L_x_45:
[----:B------:R-:W-:Y:S05]  /*6030*/  BSYNC B1 ;  /* 0x0000000000017941 */ /* 0x000fea0003800000 */
.L_x_44:
[----:B-----5:R-:W-:Y:S01]  /*6040*/  LOP3.LUT R35, R35, 0xff, RZ, 0xc0, !PT ;  /* 0x000000ff23237812 */ /* 0x020fe200078ec0ff */
[----:B------:R-:W-:Y:S01]  /*6050*/  BSSY B1, `(.L_x_46) ;  /* 0x0000013000017945 */ /* 0x000fe20003800000 */
[----:B--2---:R-:W-:Y:S02]  /*6060*/  IADD3 R37, P1, R30, 0x8, RZ ;  /* 0x000000081e257810 */ /* 0x004fe40007f3e0ff */
[----:B------:R-:W-:-:S03]  /*6070*/  F2FP.F16.E5M2.UNPACK_B R35, R35 ;  /* 0x00000023ff23723e */ /* 0x000fc600020004ff */
[----:B------:R-:W-:Y:S01]  /*6080*/  IMAD.X R31, RZ, RZ, R31, P1 ;  /* 0x000000ffff1f7224 */ /* 0x000fe200008e061f */
[----:B------:R-:W-:Y:S01]  /*6090*/  ISETP.GE.AND P1, PT, R39, 0x9, PT ;  /* 0x000000092700780c */ /* 0x000fe20003f26270 */
[----:B------:R-:W-:Y:S02]  /*60a0*/  HADD2.F32 R35, -RZ, R35.H0_H0 ;  /* 0x20000023ff237230 */ /* 0x000fe40000004100 */
[----:B------:R-:W-:Y:S01]  /*60b0*/  IMAD R36, R31, UR6, RZ ;  /* 0x000000061f247c24 */ /* 0x000fe2000f8e02ff */
[----:B------:R-:W-:Y:S01]  /*60c0*/  ISETP.LT.OR P5, PT, R34, 0x1, !P1 ;  /* 0x000000012200780c */ /* 0x000fe20004fa1670 */
[----:B------:R-:W-:-:S04]  /*60d0*/  IMAD.WIDE.U32 R32, R37, UR6, R32 ;  /* 0x0000000625207c25 */ /* 0x000fc8000f8e0020 */
[----:B------:R-:W-:Y:S01]  /*60e0*/  FMUL R30, R35, UR26 ;  /* 0x0000001a231e7c20 */ /* 0x000fe20008400000 */
[----:B------:R-:W-:-:S03]  /*60f0*/  IMAD R37, R37, UR7, R36 ;  /* 0x0000000725257c24 */ /* 0x000fc6000f8e0224 */
[----:B------:R-:W-:Y:S01]  /*6100*/  FFMA R225, R225, UR25, R30 ;  /* 0x00000019e1e17c23 */ /* 0x000fe2000800001e */
[----:B------:R-:W-:Y:S02]  /*6110*/  IADD3 R30, P4, R32, UR8, RZ ;  /* 0x00000008201e7c10 */ /* 0x000fe4000ff9e0ff */
[----:B------:R-:W-:Y:S02]  /*6120*/  PRMT R32, RZ, 0x7610, R32 ;  /* 0x00007610ff207816 */ /* 0x000fe40000000020 */
[----:B------:R-:W-:Y:S02]  /*6130*/  F2FP.SATFINITE.E5M2.F32.PACK_AB_MERGE_C R225, RZ, R225, RZ ;  /* 0x000000e1ffe1723e */ /* 0x000fe400048060ff */
[----:B------:R-:W-:-:S03]  /*6140*/  IADD3.X R31, R33, UR9, R37, P4, !PT ;  /* 0x00000009211f7c10 */ /* 0x000fc6000a7fe425 */
[----:B------:R2:W-:Y:S01]  /*6150*/  @!P3 STG.E.U8 desc[UR20][R24.64+0x1], R225 ;  /* 0x000001e11800b986 */ /* 0x0005e2000c101114 */
[----:B------:R-:W-:Y:S05]  /*6160*/  @P5 BRA `(.L_x_47) ;  /* 0x0000000000045947 */ /* 0x000fea0003800000 */
[----:B------:R4:W5:Y:S02]  /*6170*/  LDG.E.U8 R32, desc[UR20][R30.64] ;  /* 0x000000141e207981 */ /* 0x000964000c1e1100 */
.L_x_47:
[----:B------:R-:W-:Y:S05]  /*6180*/  BSYNC B1 ;  /* 0x0000000000017941 */ /* 0x000fea0003800000 */
.L_x_46:
[----:B-----5:R-:W-:Y:S01]  /*6190*/  LOP3.LUT R32, R32, 0xff, RZ, 0xc0, !PT ;  /* 0x000000ff20207812 */ /* 0x020fe200078ec0ff */
[----:B------:R-:W-:Y:S01]  /*61a0*/  BSSY B1, `(.L_x_48) ;  /* 0x000000b000017945 */ /* 0x000fe20003800000 */
[----:B------:R-:W-:Y:S02]  /*61b0*/  ISETP.LT.OR P3, PT, R34, 0x2, !P1 ;  /* 0x000000022200780c */ /* 0x000fe40004f61670 */
[----:B------:R-:W-:-:S05]  /*61c0*/  F2FP.F16.E5M2.UNPACK_B R32, R32 ;  /* 0x00000020ff20723e */ /* 0x000fca00020004ff */
[----:B------:R-:W-:-:S05]  /*61d0*/  HADD2.F32 R32, -RZ, R32.H0_H0 ;  /* 0x20000020ff207230 */ /* 0x000fca0000004100 */
[----:B------:R-:W-:Y:S01]  /*61e0*/  FMUL R33, R32, UR26 ;  /* 0x0000001a20217c20 */ /* 0x000fe20008400000 */
[----:B------:R-:W-:-:S03]  /*61f0*/  PRMT R32, RZ, 0x7610, R32 ;  /* 0x00007610ff207816 */ /* 0x000fc60000000020 */
[----:B------:R-:W-:-:S05]  /*6200*/  FFMA R33, R224, UR25, R33 ;  /* 0x00000019e0217c23 */ /* 0x000fca0008000021 */
[----:B------:R-:W-:-:S05]  /*6210*/  F2FP.SATFINITE.E5M2.F32.PACK_AB_MERGE_C R33, RZ, R33, RZ ;  /* 0x00000021ff21723e */ /* 0x000fca00048060ff */
[----:B------:R0:W-:Y:S01]  /*6220*/  @!P5 STG.E.U8 desc[UR20][R26.64], R33 ;  /* 0x000000211a00d986 */ /* 0x0001e2000c101114 */
[----:B------:R-:W-:Y:S05]  /*6230*/  @P3 BRA `(.L_x_49) ;  /* 0x0000000000043947 */ /* 0x000fea0003800000 */
[----:B------:R0:W5:Y:S02]  /*6240*/  LDG.E.U8 R32, desc[UR20][R30.64+0x1] ;  /* 0x000001141e207981 */ /* 0x000164000c1e1100 */
.L_x_49:
[----:B------:R-:W-:Y:S05]  /*6250*/  BSYNC B1 ;  /* 0x0000000000017941 */ /* 0x000fea0003800000 */
.L_x_48:
[----:B-----5:R-:W-:Y:S01]  /*6260*/  LOP3.LUT R32, R32, 0xff, RZ, 0xc0, !PT ;  /* 0x000000ff20207812 */ /* 0x020fe200078ec0ff */
[----:B------:R-:W-:Y:S01]  /*6270*/  BSSY B1, `(.L_x_50) ;  /* 0x000000b000017945 */ /* 0x000fe20003800000 */
[----:B------:R-:W-:Y:S02]  /*6280*/  ISETP.LT.OR P4, PT, R34, 0x9, !P0 ;  /* 0x000000092200780c */ /* 0x000fe40004781670 */
[----:B------:R-:W-:-:S05]  /*6290*/  F2FP.F16.E5M2.UNPACK_B R32, R32 ;  /* 0x00000020ff20723e */ /* 0x000fca00020004ff */
[----:B------:R-:W-:-:S05]  /*62a0*/  HADD2.F32 R32, -RZ, R32.H0_H0 ;  /* 0x20000020ff207230 */ /* 0x000fca0000004100 */
[----:B------:R-:W-:-:S04]  /*62b0*/  FMUL R32, R32, UR26 ;  /* 0x0000001a20207c20 */ /* 0x000fc80008400000 */
[----:B------:R-:W-:-:S05]  /*62c0*/  FFMA R32, R223, UR25, R32 ;  /* 0x00000019df207c23 */ /* 0x000fca0008000020 */
[----:B0-----:R-:W-:Y:S02]  /*62d0*/  F2FP.SATFINITE.E5M2.F32.PACK_AB_MERGE_C R33, RZ, R32, RZ ;  /* 0x00000020ff21723e */ /* 0x001fe400048060ff */
[----:B------:R-:W-:-:S03]  /*62e0*/  PRMT R32, RZ, 0x7610, R32 ;  /* 0x00007610ff207816 */ /* 0x000fc60000000020 */
[----:B------:R0:W-:Y:S01]  /*62f0*/  @!P3 STG.E.U8 desc[UR20][R26.64+0x1], R33 ;  /* 0x000001211a00b986 */ /* 0x0001e2000c101114 */
[----:B------:R-:W-:Y:S05]  /*6300*/  @P4 BRA `(.L_x_51) ;  /* 0x0000000000044947 */ /* 0x000fea0003800000 */
[----:B------:R0:W5:Y:S02]  /*6310*/  LDG.E.U8 R32, desc[UR20][R28.64+0x8] ;  /* 0x000008141c207981 */ /* 0x000164000c1e1100 */
.L_x_51:
[----:B------:R-:W-:Y:S05]  /*6320*/  BSYNC B1 ;  /* 0x0000000000017941 */ /* 0x000fea0003800000 */
.L_x_50:
[----:B-----5:R-:W-:Y:S01]  /*6330*/  LOP3.LUT R32, R32, 0xff, RZ, 0xc0, !PT ;  /* 0x000000ff20207812 */ /* 0x020fe200078ec0ff */
[----:B------:R-:W-:Y:S01]  /*6340*/  BSSY B1, `(.L_x_52) ;  /* 0x000000b000017945 */ /* 0x000fe20003800000 */
[----:B------:R-:W-:Y:S02]  /*6350*/  ISETP.LT.OR P3, PT, R34, 0xa, !P0 ;  /* 0x0000000a2200780c */ /* 0x000fe40004761670 */
[----:B------:R-:W-:-:S05]  /*6360*/  F2FP.F16.E5M2.UNPACK_B R32, R32 ;  /* 0x00000020ff20723e */ /* 0x000fca00020004ff */
[----:B------:R-:W-:-:S05]  /*6370*/  HADD2.F32 R32, -RZ, R32.H0_H0 ;  /* 0x20000020ff207230 */ /* 0x000fca0000004100 */
[----:B0-----:R-:W-:Y:S01]  /*6380*/  FMUL R33, R32, UR26 ;  /* 0x0000001a20217c20 */ /* 0x001fe20008400000 */
[----:B------:R-:W-:-:S03]  /*6390*/  PRMT R32, RZ, 0x7610, R32 ;  /* 0x00007610ff207816 */ /* 0x000fc60000000020 */
[----:B------:R-:W-:-:S05]  /*63a0*/  FFMA R33, R222, UR25, R33 ;  /* 0x00000019de217c23 */ /* 0x000fca0008000021 */
[----:B------:R-:W-:-:S05]  /*63b0*/  F2FP.SATFINITE.E5M2.F32.PACK_AB_MERGE_C R33, RZ, R33, RZ ;  /* 0x00000021ff21723e */ /* 0x000fca00048060ff */
[----:B------:R0:W-:Y:S01]  /*63c0*/  @!P4 STG.E.U8 desc[UR20][R24.64+0x8], R33 ;  /* 0x000008211800c986 */ /* 0x0001e2000c101114 */
[----:B------:R-:W-:Y:S05]  /*63d0*/  @P3 BRA `(.L_x_53) ;  /* 0x0000000000043947 */ /* 0x000fea0003800000 */
[----:B------:R0:W5:Y:S02]  /*63e0*/  LDG.E.U8 R32, desc[UR20][R28.64+0x9] ;  /* 0x000009141c207981 */ /* 0x000164000c1e1100 */
.L_x_53:
[----:B------:R-:W-:Y:S05]  /*63f0*/  BSYNC B1 ;  /* 0x0000000000017941 */ /* 0x000fea0003800000 */
.L_x_52:
        /* <DEDUP_REMOVED lines=12> */
.L_x_55:
[----:B------:R-:W-:Y:S05]  /*64c0*/  BSYNC B1 ;  /* 0x0000000000017941 */ /* 0x000fea0003800000 */
.L_x_54:
        /* <DEDUP_REMOVED lines=12> */
.L_x_57:
[----:B------:R-:W-:Y:S05]  /*6590*/  BSYNC B1 ;  /* 0x0000000000017941 */ /* 0x000fea0003800000 */
.L_x_56:
        /* <DEDUP_REMOVED lines=12> */
.L_x_59:
[----:B------:R-:W-:Y:S05]  /*6660*/  BSYNC B1 ;  /* 0x0000000000017941 */ /* 0x000fea0003800000 */
.L_x_58:
        /* <DEDUP_REMOVED lines=12> */
.L_x_61:
[----:B------:R-:W-:Y:S05]  /*6730*/  BSYNC B1 ;  /* 0x0000000000017941 */ /* 0x000fea0003800000 */
.L_x_60:
        /* <DEDUP_REMOVED lines=12> */
.L_x_63:
[----:B------:R-:W-:Y:S05]  /*6800*/  BSYNC B1 ;  /* 0x0000000000017941 */ /* 0x000fea0003800000 */
.L_x_62:
        /* <DEDUP_REMOVED lines=12> */
.L_x_65:
[----:B------:R-:W-:Y:S05]  /*68d0*/  BSYNC B1 ;  /* 0x0000000000017941 */ /* 0x000fea0003800000 */
.L_x_64:
        /* <DEDUP_REMOVED lines=12> */
.L_x_67:
[----:B------:R-:W-:Y:S05]  /*69a0*/  BSYNC B1 ;  /* 0x0000000000017941 */ /* 0x000fea0003800000 */
.L_x_66:
        /* <DEDUP_REMOVED lines=12> */
.L_x_69:
[----:B------:R-:W-:Y:S05]  /*6a70*/  BSYNC B1 ;  /* 0x0000000000017941 */ /* 0x000fea0003800000 */
.L_x_68:
        /* <DEDUP_REMOVED lines=12> */
.L_x_71:
[----:B------:R-:W-:Y:S05]  /*6b40*/  BSYNC B1 ;  /* 0x0000000000017941 */ /* 0x000fea0003800000 */
.L_x_70:
        /* <DEDUP_REMOVED lines=12> */
.L_x_73:
[----:B------:R-:W-:Y:S05]  /*6c10*/  BSYNC B1 ;  /* 0x0000000000017941 */ /* 0x000fea0003800000 */
.L_x_72:
        /* <DEDUP_REMOVED lines=12> */
.L_x_75:
[----:B------:R-:W-:Y:S05]  /*6ce0*/  BSYNC B1 ;  /* 0x0000000000017941 */ /* 0x000fea0003800000 */
.L_x_74:
        /* <DEDUP_REMOVED lines=12> */
.L_x_77:
[----:B------:R-:W-:Y:S05]  /*6db0*/  BSYNC B1 ;  /* 0x0000000000017941 */ /* 0x000fea0003800000 */
.L_x_76:
        /* <DEDUP_REMOVED lines=12> */
.L_x_79:
[----:B------:R-:W-:Y:S05]  /*6e80*/  BSYNC B1 ;  /* 0x0000000000017941 */ /* 0x000fea0003800000 */
.L_x_78:
        /* <DEDUP_REMOVED lines=12> */
.L_x_81:
[----:B------:R-:W-:Y:S05]  /*6f50*/  BSYNC B1 ;  /* 0x0000000000017941 */ /* 0x000fea0003800000 */
.L_x_80:
        /* <DEDUP_REMOVED lines=12> */
.L_x_83:
[----:B------:R-:W-:Y:S05]  /*7020*/  BSYNC B1 ;  /* 0x0000000000017941 */ /* 0x000fea0003800000 */
.L_x_82:
        /* <DEDUP_REMOVED lines=12> */
.L_x_85:
[----:B------:R-:W-:Y:S05]  /*70f0*/  BSYNC B1 ;  /* 0x0000000000017941 */ /* 0x000fea0003800000 */
.L_x_84:
        /* <DEDUP_REMOVED lines=12> */
.L_x_87:
[----:B------:R-:W-:Y:S05]  /*71c0*/  BSYNC B1 ;  /* 0x0000000000017941 */ /* 0x000fea0003800000 */
.L_x_86:
        /* <DEDUP_REMOVED lines=12> */
.L_x_89:
[----:B------:R-:W-:Y:S05]  /*7290*/  BSYNC B1 ;  /* 0x0000000000017941 */ /* 0x000fea0003800000 */
.L_x_88:
        /* <DEDUP_REMOVED lines=12> */
.L_x_91:
[----:B------:R-:W-:Y:S05]  /*7360*/  BSYNC B1 ;  /* 0x0000000000017941 */ /* 0x000fea0003800000 */
.L_x_90:
        /* <DEDUP_REMOVED lines=12> */
.L_x_93:
[----:B------:R-:W-:Y:S05]  /*7430*/  BSYNC B1 ;  /* 0x0000000000017941 */ /* 0x000fea0003800000 */
.L_x_92:
        /* <DEDUP_REMOVED lines=12> */
.L_x_95:
[----:B------:R-:W-:Y:S05]  /*7500*/  BSYNC B1 ;  /* 0x0000000000017941 */ /* 0x000fea0003800000 */
.L_x_94:
        /* <DEDUP_REMOVED lines=12> */
.L_x_97:
[----:B------:R-:W-:Y:S05]  /*75d0*/  BSYNC B1 ;  /* 0x0000000000017941 */ /* 0x000fea0003800000 */
.L_x_96:
        /* <DEDUP_REMOVED lines=12> */
.L_x_99:
[----:B------:R-:W-:Y:S05]  /*76a0*/  BSYNC B1 ;  /* 0x0000000000017941 */ /* 0x000fea0003800000 */
.L_x_98:
        /* <DEDUP_REMOVED lines=12> */
.L_x_101:
[----:B------:R-:W-:Y:S05]  /*7770*/  BSYNC B1 ;  /* 0x0000000000017941 */ /* 0x000fea0003800000 */
.L_x_100:
        /* <DEDUP_REMOVED lines=12> */
.L_x_103:
[----:B------:R-:W-:Y:S05]  /*7840*/  BSYNC B1 ;  /* 0x0000000000017941 */ /* 0x000fea0003800000 */
.L_x_102:
        /* <DEDUP_REMOVED lines=12> */
.L_x_105:
[----:B------:R-:W-:Y:S05]  /*7910*/  BSYNC B1 ;  /* 0x0000000000017941 */ /* 0x000fea0003800000 */
.L_x_104:
        /* <DEDUP_REMOVED lines=12> */
.L_x_107:
[----:B------:R-:W-:Y:S05]  /*79e0*/  BSYNC B1 ;  /* 0x0000000000017941 */ /* 0x000fea0003800000 */
.L_x_106:
        /* <DEDUP_REMOVED lines=12> */
.L_x_109:
[----:B------:R-:W-:Y:S05]  /*7ab0*/  BSYNC B1 ;  /* 0x0000000000017941 */ /* 0x000fea0003800000 */
.L_x_108:
        /* <DEDUP_REMOVED lines=12> */
.L_x_111:
[----:B------:R-:W-:Y:S05]  /*7b80*/  BSYNC B1 ;  /* 0x0000000000017941 */ /* 0x000fea0003800000 */
.L_x_110:
        /* <DEDUP_REMOVED lines=12> */
.L_x_113:
[----:B------:R-:W-:Y:S05]  /*7c50*/  BSYNC B1 ;  /* 0x0000000000017941 */ /* 0x000fea0003800000 */
.L_x_112:
        /* <DEDUP_REMOVED lines=12> */
.L_x_115:
[----:B------:R-:W-:Y:S05]  /*7d20*/  BSYNC B1 ;  /* 0x0000000000017941 */ /* 0x000fea0003800000 */
.L_x_114:
        /* <DEDUP_REMOVED lines=12> */
.L_x_117:
[----:B------:R-:W-:Y:S05]  /*7df0*/  BSYNC B1 ;  /* 0x0000000000017941 */ /* 0x000fea0003800000 */
.L_x_116:
        /* <DEDUP_REMOVED lines=12> */
.L_x_119:
[----:B------:R-:W-:Y:S05]  /*7ec0*/  BSYNC B1 ;  /* 0x0000000000017941 */ /* 0x000fea0003800000 */
.L_x_118:
        /* <DEDUP_REMOVED lines=12> */
.L_x_121:
[----:B------:R-:W-:Y:S05]  /*7f90*/  BSYNC B1 ;  /* 0x0000000000017941 */ /* 0x000fea0003800000 */
.L_x_120:
        /* <DEDUP_REMOVED lines=12> */
.L_x_123:
[----:B------:R-:W-:Y:S05]  /*8060*/  BSYNC B1 ;  /* 0x0000000000017941 */ /* 0x000fea0003800000 */
.L_x_122:
        /* <DEDUP_REMOVED lines=12> */
.L_x_125:
[----:B------:R-:W-:Y:S05]  /*8130*/  BSYNC B1 ;  /* 0x0000000000017941 */ /* 0x000fea0003800000 */
.L_x_124:
        /* <DEDUP_REMOVED lines=12> */
.L_x_127:
[----:B------:R-:W-:Y:S05]  /*8200*/  BSYNC B1 ;  /* 0x0000000000017941 */ /* 0x000fea0003800000 */
.L_x_126:
        /* <DEDUP_REMOVED lines=12> */
.L_x_129:
[----:B------:R-:W-:Y:S05]  /*82d0*/  BSYNC B1 ;  /* 0x0000000000017941 */ /* 0x000fea0003800000 */
.L_x_128:
        /* <DEDUP_REMOVED lines=12> */
.L_x_131:
[----:B------:R-:W-:Y:S05]  /*83a0*/  BSYNC B1 ;  /* 0x0000000000017941 */ /* 0x000fea0003800000 */
.L_x_130:
        /* <DEDUP_REMOVED lines=12> */
.L_x_133:
[----:B------:R-:W-:Y:S05]  /*8470*/  BSYNC B1 ;  /* 0x0000000000017941 */ /* 0x000fea0003800000 */
.L_x_132:
        /* <DEDUP_REMOVED lines=12> */
.L_x_135:
[----:B------:R-:W-:Y:S05]  /*8540*/  BSYNC B1 ;  /* 0x0000000000017941 */ /* 0x000fea0003800000 */
.L_x_134:
        /* <DEDUP_REMOVED lines=12> */
.L_x_137:
[----:B------:R-:W-:Y:S05]  /*8610*/  BSYNC B1 ;  /* 0x0000000000017941 */ /* 0x000fea0003800000 */
.L_x_136:
        /* <DEDUP_REMOVED lines=12> */
.L_x_139:
[----:B------:R-:W-:Y:S05]  /*86e0*/  BSYNC B1 ;  /* 0x0000000000017941 */ /* 0x000fea0003800000 */
.L_x_138:
        /* <DEDUP_REMOVED lines=12> */
.L_x_141:
[----:B------:R-:W-:Y:S05]  /*87b0*/  BSYNC B1 ;  /* 0x0000000000017941 */ /* 0x000fea0003800000 */
.L_x_140:
        /* <DEDUP_REMOVED lines=12> */
.L_x_143:
[----:B------:R-:W-:Y:S05]  /*8880*/  BSYNC B1 ;  /* 0x0000000000017941 */ /* 0x000fea0003800000 */
.L_x_142:
        /* <DEDUP_REMOVED lines=12> */
.L_x_145:
[----:B------:R-:W-:Y:S05]  /*8950*/  BSYNC B1 ;  /* 0x0000000000017941 */ /* 0x000fea0003800000 */
.L_x_144:
        /* <DEDUP_REMOVED lines=12> */
.L_x_147:
[----:B------:R-:W-:Y:S05]  /*8a20*/  BSYNC B1 ;  /* 0x0000000000017941 */ /* 0x000fea0003800000 */
.L_x_146:
        /* <DEDUP_REMOVED lines=12> */
.L_x_149:
[----:B------:R-:W-:Y:S05]  /*8af0*/  BSYNC B1 ;  /* 0x0000000000017941 */ /* 0x000fea0003800000 */
.L_x_148:
        /* <DEDUP_REMOVED lines=12> */
.L_x_151:
[----:B------:R-:W-:Y:S05]  /*8bc0*/  BSYNC B1 ;  /* 0x0000000000017941 */ /* 0x000fea0003800000 */
.L_x_150:
        /* <DEDUP_REMOVED lines=12> */
.L_x_153:
[----:B------:R-:W-:Y:S05]  /*8c90*/  BSYNC B1 ;  /* 0x0000000000017941 */ /* 0x000fea0003800000 */
.L_x_152:
        /* <DEDUP_REMOVED lines=12> */
.L_x_155:
[----:B------:R-:W-:Y:S05]  /*8d60*/  BSYNC B1 ;  /* 0x0000000000017941 */ /* 0x000fea0003800000 */
.L_x_154:
        /* <DEDUP_REMOVED lines=12> */
.L_x_157:
[----:B------:R-:W-:Y:S05]  /*8e30*/  BSYNC B1 ;  /* 0x0000000000017941 */ /* 0x000fea0003800000 */
.L_x_156:
        /* <DEDUP_REMOVED lines=12> */
.L_x_159:
[----:B------:R-:W-:Y:S05]  /*8f00*/  BSYNC B1 ;  /* 0x0000000000017941 */ /* 0x000fea0003800000 */
.L_x_158:
        /* <DEDUP_REMOVED lines=12> */
.L_x_161:
[----:B------:R-:W-:Y:S05]  /*8fd0*/  BSYNC B1 ;  /* 0x0000000000017941 */ /* 0x000fea0003800000 */
.L_x_160:
        /* <DEDUP_REMOVED lines=12> */
.L_x_163:
[----:B------:R-:W-:Y:S05]  /*90a0*/  BSYNC B1 ;  /* 0x0000000000017941 */ /* 0x000fea0003800000 */
.L_x_162:
        /* <DEDUP_REMOVED lines=12> */
.L_x_165:
[----:B------:R-:W-:Y:S05]  /*9170*/  BSYNC B1 ;  /* 0x0000000000017941 */ /* 0x000fea0003800000 */
.L_x_164:
        /* <DEDUP_REMOVED lines=12> */
.L_x_167:
[----:B------:R-:W-:Y:S05]  /*9240*/  BSYNC B1 ;  /* 0x0000000000017941 */ /* 0x000fea0003800000 */
.L_x_166:
        /* <DEDUP_REMOVED lines=12> */
.L_x_169:
[----:B------:R-:W-:Y:S05]  /*9310*/  BSYNC B1 ;  /* 0x0000000000017941 */ /* 0x000fea0003800000 */
.L_x_168:
        /* <DEDUP_REMOVED lines=12> */
.L_x_171:
[----:B------:R-:W-:Y:S05]  /*93e0*/  BSYNC B1 ;  /* 0x0000000000017941 */ /* 0x000fea0003800000 */
.L_x_170:
        /* <DEDUP_REMOVED lines=12> */
.L_x_173:
[----:B------:R-:W-:Y:S05]  /*94b0*/  BSYNC B1 ;  /* 0x0000000000017941 */ /* 0x000fea0003800000 */
.L_x_172:
        /* <DEDUP_REMOVED lines=12> */
.L_x_175:
[----:B------:R-:W-:Y:S05]  /*9580*/  BSYNC B1 ;  /* 0x0000000000017941 */ /* 0x000fea0003800000 */
.L_x_174:
        /* <DEDUP_REMOVED lines=12> */
.L_x_177:
[----:B------:R-:W-:Y:S05]  /*9650*/  BSYNC B1 ;  /* 0x0000000000017941 */ /* 0x000fea0003800000 */
.L_x_176:
        /* <DEDUP_REMOVED lines=12> */
.L_x_179:
[----:B------:R-:W-:Y:S05]  /*9720*/  BSYNC B1 ;  /* 0x0000000000017941 */ /* 0x000fea0003800000 */
.L_x_178:
        /* <DEDUP_REMOVED lines=12> */
.L_x_181:
[----:B------:R-:W-:Y:S05]  /*97f0*/  BSYNC B1 ;  /* 0x0000000000017941 */ /* 0x000fea0003800000 */
.L_x_180:
        /* <DEDUP_REMOVED lines=12> */
.L_x_183:
[----:B------:R-:W-:Y:S05]  /*98c0*/  BSYNC B1 ;  /* 0x0000000000017941 */ /* 0x000fea0003800000 */
.L_x_182:
        /* <DEDUP_REMOVED lines=12> */
.L_x_185:
[----:B------:R-:W-:Y:S05]  /*9990*/  BSYNC B1 ;  /* 0x0000000000017941 */ /* 0x000fea0003800000 */
.L_x_184:
        /* <DEDUP_REMOVED lines=12> */
.L_x_187:
[----:B------:R-:W-:Y:S05]  /*9a60*/  BSYNC B1 ;  /* 0x0000000000017941 */ /* 0x000fea0003800000 */
.L_x_186:
        /* <DEDUP_REMOVED lines=12> */
.L_x_189:
[----:B------:R-:W-:Y:S05]  /*9b30*/  BSYNC B1 ;  /* 0x0000000000017941 */ /* 0x000fea0003800000 */
.L_x_188:
        /* <DEDUP_REMOVED lines=12> */
.L_x_191:
[----:B------:R-:W-:Y:S05]  /*9c00*/  BSYNC B1 ;  /* 0x0000000000017941 */ /* 0x000fea0003800000 */
.L_x_190:
        /* <DEDUP_REMOVED lines=12> */
.L_x_193:
[----:B------:R-:W-:Y:S05]  /*9cd0*/  BSYNC B1 ;  /* 0x0000000000017941 */ /* 0x000fea0003800000 */
.L_x_192:
[----:B-----5:R-:W-:Y:S01]  /*9ce0*/  LOP3.LUT R32, R32, 0xff, RZ, 0xc0, !PT ;  /* 0x000000ff20207812 */ /* 0x020fe200078ec0ff */
[----:B------:R-:W-:Y:S01]  /*9cf0*/  BSSY B1, `(.L_x_194) ;  /* 0x000000b000017945 */ /* 0x000fe20003800000 */
[----:B------:R-:W-:Y:S02]  /*9d00*/  ISETP.LT.OR P4, PT, R34, 0x99, !P0 ;  /* 0x000000992200780c */ /* 0x000fe40004781670 */
[----:B------:R-:W-:-:S05]  /*9d10*/  F2FP.F16.E5M2.UNPACK_B R32, R32 ;  /* 0x00000020ff20723e */ /* 0x000fca00020004ff */
[----:B------:R-:W-:-:S05]  /*9d20*/  HADD2.F32 R32, -RZ, R32.H0_H0 ;  /* 0x20000020ff207230 */ /* 0x000fca0000004100 */
[----:B------:R-:W-:-:S04]  /*9d30*/  FMUL R32, R32, UR26 ;  /* 0x0000001a20207c20 */ /* 0x000fc80008400000 */
[----:B------:R-:W-:Y:S01]  /*9d40*/  FFMA R32, R23, UR25, R32 ;  /* 0x0000001917207c23 */ /* 0x000fe20008000020 */
[----:B------:R-:W-:-:S04]  /*9d50*/  PRMT R23, RZ, 0x7610, R23 ;  /* 0x00007610ff177816 */ /* 0x000fc80000000017 */
[----:B0-----:R-:W-:-:S05]  /*9d60*/  F2FP.SATFINITE.E5M2.F32.PACK_AB_MERGE_C R33, RZ, R32, RZ ;  /* 0x00000020ff21723e */ /* 0x001fca00048060ff */
[----:B------:R0:W-:Y:S01]  /*9d70*/  @!P3 STG.E.U8 desc[UR20][R26.64+0x91], R33 ;  /* 0x000091211a00b986 */ /* 0x0001e2000c101114 */
[----:B------:R-:W-:Y:S05]  /*9d80*/  @P4 BRA `(.L_x_195) ;  /* 0x0000000000044947 */ /* 0x000fea0003800000 */
[----:B------:R0:W5:Y:S02]  /*9d90*/  LDG.E.U8 R23, desc[UR20][R28.64+0x98] ;  /* 0x000098141c177981 */ /* 0x000164000c1e1100 */
.L_x_195:
[----:B------:R-:W-:Y:S05]  /*9da0*/  BSYNC B1 ;  /* 0x0000000000017941 */ /* 0x000fea0003800000 */
.L_x_194:
        /* <DEDUP_REMOVED lines=8> */
[----:B------:R-:W-:-:S05]  /*9e30*/  F2FP.SATFINITE.E5M2.F32.PACK_AB_MERGE_C R23, RZ, R23, RZ ;  /* 0x00000017ff17723e */ /* 0x000fca00048060ff */
[----:B------:R0:W-:Y:S01]  /*9e40*/  @!P4 STG.E.U8 desc[UR20][R24.64+0x98], R23 ;  /* 0x000098171800c986 */ /* 0x0001e2000c101114 */
[----:B------:R-:W-:Y:S05]  /*9e50*/  @P3 BRA `(.L_x_197) ;  /* 0x0000000000043947 */ /* 0x000fea0003800000 */
[----:B------:R0:W5:Y:S02]  /*9e60*/  LDG.E.U8 R22, desc[UR20][R28.64+0x99] ;  /* 0x000099141c167981 */ /* 0x000164000c1e1100 */
.L_x_197:
[----:B------:R-:W-:Y:S05]  /*9e70*/  BSYNC B1 ;  /* 0x0000000000017941 */ /* 0x000fea0003800000 */
.L_x_196:
        /* <DEDUP_REMOVED lines=12> */
.L_x_199:
[----:B------:R-:W-:Y:S05]  /*9f40*/  BSYNC B1 ;  /* 0x0000000000017941 */ /* 0x000fea0003800000 */
.L_x_198:
        /* <DEDUP_REMOVED lines=12> */
.L_x_201:
[----:B------:R-:W-:Y:S05]  /*a010*/  BSYNC B1 ;  /* 0x0000000000017941 */ /* 0x000fea0003800000 */
.L_x_200:
        /* <DEDUP_REMOVED lines=12> */
.L_x_203:
[----:B------:R-:W-:Y:S05]  /*a0e0*/  BSYNC B1 ;  /* 0x0000000000017941 */ /* 0x000fea0003800000 */
.L_x_202:
        /* <DEDUP_REMOVED lines=12> */
.L_x_205:
[----:B------:R-:W-:Y:S05]  /*a1b0*/  BSYNC B1 ;  /* 0x0000000000017941 */ /* 0x000fea0003800000 */
.L_x_204:
        /* <DEDUP_REMOVED lines=12> */
.L_x_207:
[----:B------:R-:W-:Y:S05]  /*a280*/  BSYNC B1 ;  /* 0x0000000000017941 */ /* 0x000fea0003800000 */
.L_x_206:
        /* <DEDUP_REMOVED lines=12> */
.L_x_209:
[----:B------:R-:W-:Y:S05]  /*a350*/  BSYNC B1 ;  /* 0x0000000000017941 */ /* 0x000fea0003800000 */
.L_x_208:
        /* <DEDUP_REMOVED lines=12> */
.L_x_211:
[----:B------:R-:W-:Y:S05]  /*a420*/  BSYNC B1 ;  /* 0x0000000000017941 */ /* 0x000fea0003800000 */
.L_x_210:
        /* <DEDUP_REMOVED lines=12> */
.L_x_213:
[----:B------:R-:W-:Y:S05]  /*a4f0*/  BSYNC B1 ;  /* 0x0000000000017941 */ /* 0x000fea0003800000 */
.L_x_212:
        /* <DEDUP_REMOVED lines=12> */
.L_x_215:
[----:B------:R-:W-:Y:S05]  /*a5c0*/  BSYNC B1 ;  /* 0x0000000000017941 */ /* 0x000fea0003800000 */
.L_x_214:
        /* <DEDUP_REMOVED lines=12> */
.L_x_217:
[----:B------:R-:W-:Y:S05]  /*a690*/  BSYNC B1 ;  /* 0x0000000000017941 */ /* 0x000fea0003800000 */
.L_x_216:
        /* <DEDUP_REMOVED lines=12> */
.L_x_219:
[----:B------:R-:W-:Y:S05]  /*a760*/  BSYNC B1 ;  /* 0x0000000000017941 */ /* 0x000fea0003800000 */
.L_x_218:
        /* <DEDUP_REMOVED lines=12> */
.L_x_221:
[----:B------:R-:W-:Y:S05]  /*a830*/  BSYNC B1 ;  /* 0x0000000000017941 */ /* 0x000fea0003800000 */
.L_x_220:
        /* <DEDUP_REMOVED lines=12> */
.L_x_223:
[----:B------:R-:W-:Y:S05]  /*a900*/  BSYNC B1 ;  /* 0x0000000000017941 */ /* 0x000fea0003800000 */
.L_x_222:
        /* <DEDUP_REMOVED lines=12> */
.L_x_225:
[----:B------:R-:W-:Y:S05]  /*a9d0*/  BSYNC B1 ;  /* 0x0000000000017941 */ /* 0x000fea0003800000 */
.L_x_224:
        /* <DEDUP_REMOVED lines=12> */
.L_x_227:
[----:B------:R-:W-:Y:S05]  /*aaa0*/  BSYNC B1 ;  /* 0x0000000000017941 */ /* 0x000fea0003800000 */
.L_x_226:
        /* <DEDUP_REMOVED lines=12> */
.L_x_229:
[----:B------:R-:W-:Y:S05]  /*ab70*/  BSYNC B1 ;  /* 0x0000000000017941 */ /* 0x000fea0003800000 */
.L_x_228:
        /* <DEDUP_REMOVED lines=12> */
.L_x_231:
[----:B------:R-:W-:Y:S05]  /*ac40*/  BSYNC B1 ;  /* 0x0000000000017941 */ /* 0x000fea0003800000 */
.L_x_230:
        /* <DEDUP_REMOVED lines=12> */
.L_x_233:
[----:B------:R-:W-:Y:S05]  /*ad10*/  BSYNC B1 ;  /* 0x0000000000017941 */ /* 0x000fea0003800000 */
.L_x_232:
        /* <DEDUP_REMOVED lines=12> */
.L_x_235:
[----:B------:R-:W-:Y:S05]  /*ade0*/  BSYNC B1 ;  /* 0x0000000000017941 */ /* 0x000fea0003800000 */
.L_x_234:
        /* <DEDUP_REMOVED lines=12> */
.L_x_237:
[----:B------:R-:W-:Y:S05]  /*aeb0*/  BSYNC B1 ;  /* 0x0000000000017941 */ /* 0x000fea0003800000 */
.L_x_236:
[----:B-----5:R-:W-:Y:S01]  /*aec0*/  LOP3.LUT R2, R2, 0xff, RZ, 0xc0, !PT ;  /* 0x000000ff02027812 */ /* 0x020fe200078ec0ff */
[----:B------:R-:W-:Y:S01]  /*aed0*/  BSSY B1, `(.L_x_238) ;  /* 0x000000b000017945 */ /* 0x000fe20003800000 */
[----:B------:R-:W-:Y:S02]  /*aee0*/  ISETP.LT.OR P4, PT, R34, 0xc1, !P1 ;  /* 0x000000c12200780c */ /* 0x000fe40004f81670 */
[----:B------:R-:W-:-:S05]  /*aef0*/  F2FP.F16.E5M2.UNPACK_B R2, R2 ;  /* 0x00000002ff02723e */ /* 0x000fca00020004ff */
[----:B------:R-:W-:-:S05]  /*af00*/  HADD2.F32 R2, -RZ, R2.H0_H0 ;  /* 0x20000002ff027230 */ /* 0x000fca0000004100 */
[----:B0-----:R-:W-:-:S04]  /*af10*/  FMUL R3, R2, UR26 ;  /* 0x0000001a02037c20 */ /* 0x001fc80008400000 */
[----:B------:R-:W-:Y:S01]  /*af20*/  FFMA R3, R0, UR25, R3 ;  /* 0x0000001900037c23 */ /* 0x000fe20008000003 */
[----:B------:R-:W-:-:S04]  /*af30*/  PRMT R0, RZ, 0x7610, R0 ;  /* 0x00007610ff007816 */ /* 0x000fc80000000000 */
[----:B------:R-:W-:-:S05]  /*af40*/  F2FP.SATFINITE.E5M2.F32.PACK_AB_MERGE_C R3, RZ, R3, RZ ;  /* 0x00000003ff03723e */ /* 0x000fca00048060ff */
[----:B------:R0:W-:Y:S01]  /*af50*/  @!P3 STG.E.U8 desc[UR20][R24.64+0xc1], R3 ;  /* 0x0000c1031800b986 */ /* 0x0001e2000c101114 */
[----:B------:R-:W-:Y:S05]  /*af60*/  @P4 BRA `(.L_x_239) ;  /* 0x0000000000044947 */ /* 0x000fea0003800000 */
[----:B------:R0:W5:Y:S02]  /*af70*/  LDG.E.U8 R0, desc[UR20][R30.64+0xc0] ;  /* 0x0000c0141e007981 */ /* 0x000164000c1e1100 */
.L_x_239:
[----:B------:R-:W-:Y:S05]  /*af80*/  BSYNC B1 ;  /* 0x0000000000017941 */ /* 0x000fea0003800000 */
.L_x_238:
[----:B------:R-:W2:Y:S01]  /*af90*/  LDL.LU R2, [R1] ;  /* 0x0000000001027983 */ /* 0x000ea20000300800 */
[----:B-----5:R-:W-:Y:S01]  /*afa0*/  LOP3.LUT R0, R0, 0xff, RZ, 0xc0, !PT ;  /* 0x000000ff00007812 */ /* 0x020fe200078ec0ff */
[----:B------:R-:W-:Y:S01]  /*afb0*/  BSSY B1, `(.L_x_240) ;  /* 0x000000b000017945 */ /* 0x000fe20003800000 */
[----:B------:R-:W-:Y:S02]  /*afc0*/  ISETP.LT.OR P3, PT, R34, 0xc2, !P1 ;  /* 0x000000c22200780c */ /* 0x000fe40004f61670 */
[----:B------:R-:W-:-:S05]  /*afd0*/  F2FP.F16.E5M2.UNPACK_B R0, R0 ;  /* 0x00000000ff00723e */ /* 0x000fca00020004ff */
[----:B------:R-:W-:-:S05]  /*afe0*/  HADD2.F32 R0, -RZ, R0.H0_H0 ;  /* 0x20000000ff007230 */ /* 0x000fca0000004100 */
[----:B------:R-:W-:-:S04]  /*aff0*/  FMUL R0, R0, UR26 ;  /* 0x0000001a00007c20 */ /* 0x000fc80008400000 */
[----:B--2---:R-:W-:-:S05]  /*b000*/  FFMA R0, R2, UR25, R0 ;  /* 0x0000001902007c23 */ /* 0x004fca0008000000 */
[----:B0-----:R-:W-:Y:S02]  /*b010*/  F2FP.SATFINITE.E5M2.F32.PACK_AB_MERGE_C R3, RZ, R0, RZ ;  /* 0x00000000ff03723e */ /* 0x001fe400048060ff */
[----:B------:R-:W-:-:S03]  /*b020*/  PRMT R0, RZ, 0x7610, R0 ;  /* 0x00007610ff007816 */ /* 0x000fc60000000000 */
[----:B------:R0:W-:Y:S01]  /*b030*/  @!P4 STG.E.U8 desc[UR20][R26.64+0xc0], R3 ;  /* 0x0000c0031a00c986 */ /* 0x0001e2000c101114 */
[----:B------:R-:W-:Y:S05]  /*b040*/  @P3 BRA `(.L_x_241) ;  /* 0x0000000000043947 */ /* 0x000fea0003800000 */
[----:B------:R2:W5:Y:S02]  /*b050*/  LDG.E.U8 R0, desc[UR20][R30.64+0xc1] ;  /* 0x0000c1141e007981 */ /* 0x000564000c1e1100 */
.L_x_241:
[----:B------:R-:W-:Y:S05]  /*b060*/  BSYNC B1 ;  /* 0x0000000000017941 */ /* 0x000fea0003800000 */
.L_x_240:
[----:B------:R-:W3:Y:S01]  /*b070*/  LDL.LU R2, [R1+0x4] ;  /* 0x0000040001027983 */ /* 0x000ee20000300800 */
[----:B-----5:R-:W-:Y:S01]  /*b080*/  LOP3.LUT R0, R0, 0xff, RZ, 0xc0, !PT ;  /* 0x000000ff00007812 */ /* 0x020fe200078ec0ff */
[----:B------:R-:W-:Y:S01]  /*b090*/  BSSY B1, `(.L_x_242) ;  /* 0x000000b000017945 */ /* 0x000fe20003800000 */
[----:B------:R-:W-:Y:S02]  /*b0a0*/  ISETP.LT.OR P4, PT, R34, 0xc9, !P0 ;  /* 0x000000c92200780c */ /* 0x000fe40004781670 */
[----:B------:R-:W-:-:S05]  /*b0b0*/  F2FP.F16.E5M2.UNPACK_B R0, R0 ;  /* 0x00000000ff00723e */ /* 0x000fca00020004ff */
[----:B------:R-:W-:-:S05]  /*b0c0*/  HADD2.F32 R0, -RZ, R0.H0_H0 ;  /* 0x20000000ff007230 */ /* 0x000fca0000004100 */
[----:B------:R-:W-:-:S04]  /*b0d0*/  FMUL R0, R0, UR26 ;  /* 0x0000001a00007c20 */ /* 0x000fc80008400000 */
[----:B---3--:R-:W-:-:S05]  /*b0e0*/  FFMA R0, R2, UR25, R0 ;  /* 0x0000001902007c23 */ /* 0x008fca0008000000 */
[----:B0-----:R-:W-:Y:S02]  /*b0f0*/  F2FP.SATFINITE.E5M2.F32.PACK_AB_MERGE_C R3, RZ, R0, RZ ;  /* 0x00000000ff03723e */ /* 0x001fe400048060ff */
[----:B------:R-:W-:-:S03]  /*b100*/  PRMT R0, RZ, 0x7610, R0 ;  /* 0x00007610ff007816 */ /* 0x000fc60000000000 */
[----:B------:R0:W-:Y:S01]  /*b110*/  @!P3 STG.E.U8 desc[UR20][R26.64+0xc1], R3 ;  /* 0x0000c1031a00b986 */ /* 0x0001e2000c101114 */
[----:B------:R-:W-:Y:S05]  /*b120*/  @P4 BRA `(.L_x_243) ;  /* 0x0000000000044947 */ /* 0x000fea0003800000 */
[----:B------:R3:W5:Y:S02]  /*b130*/  LDG.E.U8 R0, desc[UR20][R28.64+0xc8] ;  /* 0x0000c8141c007981 */ /* 0x000764000c1e1100 */
.L_x_243:
[----:B------:R-:W-:Y:S05]  /*b140*/  BSYNC B1 ;  /* 0x0000000000017941 */ /* 0x000fea0003800000 */
.L_x_242:
[----:B------:R-:W2:Y:S01]  /*b150*/  LDL.LU R2, [R1+0x8] ;  /* 0x0000080001027983 */ /* 0x000ea20000300800 */
        /* <DEDUP_REMOVED lines=12> */
.L_x_245:
[----:B------:R-:W-:Y:S05]  /*b220*/  BSYNC B1 ;  /* 0x0000000000017941 */ /* 0x000fea0003800000 */
.L_x_244:
        /* <DEDUP_REMOVED lines=13> */
.L_x_247:
[----:B------:R-:W-:Y:S05]  /*b300*/  BSYNC B1 ;  /* 0x0000000000017941 */ /* 0x000fea0003800000 */
.L_x_246:
        /* <DEDUP_REMOVED lines=13> */
.L_x_249:
[----:B------:R-:W-:Y:S05]  /*b3e0*/  BSYNC B1 ;  /* 0x0000000000017941 */ /* 0x000fea0003800000 */
.L_x_248:
        /* <DEDUP_REMOVED lines=13> */
.L_x_251:
[----:B------:R-:W-:Y:S05]  /*b4c0*/  BSYNC B1 ;  /* 0x0000000000017941 */ /* 0x000fea0003800000 */
.L_x_250:
        /* <DEDUP_REMOVED lines=13> */
.L_x_253:
[----:B------:R-:W-:Y:S05]  /*b5a0*/  BSYNC B1 ;  /* 0x0000000000017941 */ /* 0x000fea0003800000 */
.L_x_252:
        /* <DEDUP_REMOVED lines=13> */
.L_x_255:
[----:B------:R-:W-:Y:S05]  /*b680*/  BSYNC B1 ;  /* 0x0000000000017941 */ /* 0x000fea0003800000 */
.L_x_254:
        /* <DEDUP_REMOVED lines=13> */
.L_x_257:
[----:B------:R-:W-:Y:S05]  /*b760*/  BSYNC B1 ;  /* 0x0000000000017941 */ /* 0x000fea0003800000 */
.L_x_256:
        /* <DEDUP_REMOVED lines=13> */
.L_x_259:
[----:B------:R-:W-:Y:S05]  /*b840*/  BSYNC B1 ;  /* 0x0000000000017941 */ /* 0x000fea0003800000 */
.L_x_258:
        /* <DEDUP_REMOVED lines=13> */
.L_x_261:
[----:B------:R-:W-:Y:S05]  /*b920*/  BSYNC B1 ;  /* 0x0000000000017941 */ /* 0x000fea0003800000 */
.L_x_260:
        /* <DEDUP_REMOVED lines=13> */
.L_x_263:
[----:B------:R-:W-:Y:S05]  /*ba00*/  BSYNC B1 ;  /* 0x0000000000017941 */ /* 0x000fea0003800000 */
.L_x_262:
        /* <DEDUP_REMOVED lines=13> */
.L_x_265:
[----:B------:R-:W-:Y:S05]  /*bae0*/  BSYNC B1 ;  /* 0x0000000000017941 */ /* 0x000fea0003800000 */
.L_x_264:
        /* <DEDUP_REMOVED lines=13> */
.L_x_267:
[----:B------:R-:W-:Y:S05]  /*bbc0*/  BSYNC B1 ;  /* 0x0000000000017941 */ /* 0x000fea0003800000 */
.L_x_266:
        /* <DEDUP_REMOVED lines=13> */
.L_x_269:
[----:B------:R-:W-:Y:S05]  /*bca0*/  BSYNC B1 ;  /* 0x0000000000017941 */ /* 0x000fea0003800000 */
.L_x_268:
        /* <DEDUP_REMOVED lines=13> */
.L_x_271:
[----:B------:R-:W-:Y:S05]  /*bd80*/  BSYNC B1 ;  /* 0x0000000000017941 */ /* 0x000fea0003800000 */
.L_x_270:
        /* <DEDUP_REMOVED lines=13> */
.L_x_273:
[----:B------:R-:W-:Y:S05]  /*be60*/  BSYNC B1 ;  /* 0x0000000000017941 */ /* 0x000fea0003800000 */
.L_x_272:
        /* <DEDUP_REMOVED lines=13> */
.L_x_275:
[----:B------:R-:W-:Y:S05]  /*bf40*/  BSYNC B1 ;  /* 0x0000000000017941 */ /* 0x000fea0003800000 */
.L_x_274:
        /* <DEDUP_REMOVED lines=13> */
.L_x_277:
[----:B------:R-:W-:Y:S05]  /*c020*/  BSYNC B1 ;  /* 0x0000000000017941 */ /* 0x000fea0003800000 */
.L_x_276:
        /* <DEDUP_REMOVED lines=13> */
.L_x_279:
[----:B------:R-:W-:Y:S05]  /*c100*/  BSYNC B1 ;  /* 0x0000000000017941 */ /* 0x000fea0003800000 */
.L_x_278:
        /* <DEDUP_REMOVED lines=13> */
.L_x_281:
[----:B------:R-:W-:Y:S05]  /*c1e0*/  BSYNC B1 ;  /* 0x0000000000017941 */ /* 0x000fea0003800000 */
.L_x_280:
        /* <DEDUP_REMOVED lines=13> */
.L_x_283:
[----:B------:R-:W-:Y:S05]  /*c2c0*/  BSYNC B1 ;  /* 0x0000000000017941 */ /* 0x000fea0003800000 */
.L_x_282:
        /* <DEDUP_REMOVED lines=13> */
.L_x_285:
[----:B------:R-:W-:Y:S05]  /*c3a0*/  BSYNC B1 ;  /* 0x0000000000017941 */ /* 0x000fea0003800000 */
.L_x_284:
        /* <DEDUP_REMOVED lines=13> */
.L_x_287:
[----:B------:R-:W-:Y:S05]  /*c480*/  BSYNC B1 ;  /* 0x0000000000017941 */ /* 0x000fea0003800000 */
.L_x_286:
        /* <DEDUP_REMOVED lines=13> */
.L_x_289:
[----:B------:R-:W-:Y:S05]  /*c560*/  BSYNC B1 ;  /* 0x0000000000017941 */ /* 0x000fea0003800000 */
.L_x_288:
        /* <DEDUP_REMOVED lines=13> */
.L_x_291:
[----:B------:R-:W-:Y:S05]  /*c640*/  BSYNC B1 ;  /* 0x0000000000017941 */ /* 0x000fea0003800000 */
.L_x_290:
        /* <DEDUP_REMOVED lines=13> */
.L_x_293:
[----:B------:R-:W-:Y:S05]  /*c720*/  BSYNC B1 ;  /* 0x0000000000017941 */ /* 0x000fea0003800000 */
.L_x_292:
        /* <DEDUP_REMOVED lines=13> */
.L_x_295:
[----:B------:R-:W-:Y:S05]  /*c800*/  BSYNC B1 ;  /* 0x0000000000017941 */ /* 0x000fea0003800000 */
.L_x_294:
        /* <DEDUP_REMOVED lines=13> */
.L_x_297:
[----:B------:R-:W-:Y:S05]  /*c8e0*/  BSYNC B1 ;  /* 0x0000000000017941 */ /* 0x000fea0003800000 */
.L_x_296:
[----:B------:R-:W-:Y:S05]  /*c8f0*/  @P1 BRA `(.L_x_298) ;  /* 0x0000002000a41947 */ /* 0x000fea0003800000 */
[----:B------:R-:W2:Y:S01]  /*c900*/  LDL.LU R2, [R1+0x74] ;  /* 0x0000740001027983 */ /* 0x000ea20000300800 */
[----:B-----5:R-:W-:-:S04]  /*c910*/  LOP3.LUT R0, R0, 0xff, RZ, 0xc0, !PT ;  /* 0x000000ff00007812 */ /* 0x020fc800078ec0ff */
[----:B------:R-:W-:-:S05]  /*c920*/  F2FP.F16.E5M2.UNPACK_B R0, R0 ;  /* 0x00000000ff00723e */ /* 0x000fca00020004ff */
[----:B------:R-:W-:-:S05]  /*c930*/  HADD2.F32 R0, -RZ, R0.H0_H0 ;  /* 0x20000000ff007230 */ /* 0x000fca0000004100 */
[----:B------:R-:W-:-:S04]  /*c940*/  FMUL R0, R0, UR26 ;  /* 0x0000001a00007c20 */ /* 0x000fc80008400000 */
[----:B--2---:R-:W-:-:S05]  /*c950*/  FFMA R0, R2, UR25, R0 ;  /* 0x0000001902007c23 */ /* 0x004fca0008000000 */
[----:B0-----:R-:W-:-:S05]  /*c960*/  F2FP.SATFINITE.E5M2.F32.PACK_AB_MERGE_C R3, RZ, R0, RZ ;  /* 0x00000000ff03723e */ /* 0x001fca00048060ff */
[----:B------:R0:W-:Y:S01]  /*c970*/  STG.E.U8 desc[UR20][R26.64+0xf9], R3 ;  /* 0x0000f9031a007986 */ /* 0x0001e2000c101114 */
[----:B------:R-:W-:Y:S05]  /*c980*/  BRA `(.L_x_298) ;  /* 0x0000002000807947 */ /* 0x000fea0003800000 */
.L_x_41:
[C---:B------:R-:W-:Y:S01]  /*c990*/  ISETP.GE.AND P1, PT, R39.reuse, 0x1, PT ;  /* 0x000000012700780c */ /* 0x040fe20003f26270 */
[----:B------:R-:W-:Y:S01]  /*c9a0*/  FMUL R226, R226, UR25 ;  /* 0x00000019e2e27c20 */ /* 0x000fe20008400000 */
[----:B------:R-:W2:Y:S01]  /*c9b0*/  LDL.LU R227, [R1+0x10] ;  /* 0x0000100001e37983 */ /* 0x000ea20000300800 */
[----:B------:R-:W-:Y:S01]  /*c9c0*/  ISETP.GE.AND P0, PT, R39, 0x9, PT ;  /* 0x000000092700780c */ /* 0x000fe20003f06270 */
[----:B------:R-:W-:Y:S01]  /*c9d0*/  FMUL R225, R225, UR25 ;  /* 0x00000019e1e17c20 */ /* 0x000fe20008400000 */
[C---:B------:R-:W-:Y:S02]  /*c9e0*/  ISETP.LT.OR P4, PT, R34.reuse, 0x1, !P1 ;  /* 0x000000012200780c */ /* 0x040fe40004f81670 */
[C---:B------:R-:W-:Y:S02]  /*c9f0*/  ISETP.LT.OR P5, PT, R34.reuse, 0x2, !P1 ;  /* 0x000000022200780c */ /* 0x040fe40004fa1670 */
[----:B------:R-:W-:Y:S02]  /*ca00*/  F2FP.SATFINITE.E5M2.F32.PACK_AB_MERGE_C R29, RZ, R226, RZ ;  /* 0x000000e2ff1d723e */ /* 0x000fe400048060ff */
[----:B------:R-:W-:Y:S01]  /*ca10*/  ISETP.LT.OR P3, PT, R34, 0x1, !P0 ;  /* 0x000000012200780c */ /* 0x000fe20004761670 */
[----:B------:R-:W-:Y:S01]  /*ca20*/  FMUL R224, R224, UR25 ;  /* 0x00000019e0e07c20 */ /* 0x000fe20008400000 */
[----:B------:R-:W-:Y:S01]  /*ca30*/  ISETP.LT.OR P6, PT, R34, 0xa, !P1 ;  /* 0x0000000a2200780c */ /* 0x000fe20004fc1670 */
[----:B------:R-:W-:Y:S01]  /*ca40*/  FMUL R223, R223, UR25 ;  /* 0x00000019dfdf7c20 */ /* 0x000fe20008400000 */
[----:B------:R-:W-:Y:S01]  /*ca50*/  F2FP.SATFINITE.E5M2.F32.PACK_AB_MERGE_C R225, RZ, R225, RZ ;  /* 0x000000e1ffe1723e */ /* 0x000fe200048060ff */
[----:B------:R-:W-:Y:S01]  /*ca60*/  FMUL R221, R221, UR25 ;  /* 0x00000019dddd7c20 */ /* 0x000fe20008400000 */
[----:B------:R-:W-:Y:S01]  /*ca70*/  FMUL R222, R222, UR25 ;  /* 0x00000019dede7c20 */ /* 0x000fe20008400000 */
[----:B------:R0:W-:Y:S01]  /*ca80*/  @!P4 STG.E.U8 desc[UR20][R24.64], R29 ;  /* 0x0000001d1800c986 */ /* 0x0001e2000c101114 */
[----:B------:R-:W-:-:S02]  /*ca90*/  ISETP.LT.OR P4, PT, R34, 0x2, !P0 ;  /* 0x000000022200780c */ /* 0x000fc40004781670 */
[----:B------:R-:W-:Y:S01]  /*caa0*/  F2FP.SATFINITE.E5M2.F32.PACK_AB_MERGE_C R31, RZ, R224, RZ ;  /* 0x000000e0ff1f723e */ /* 0x000fe200048060ff */
[----:B------:R3:W-:Y:S01]  /*cab0*/  @!P5 STG.E.U8 desc[UR20][R24.64+0x1], R225 ;  /* 0x000001e11800d986 */ /* 0x0007e2000c101114 */
[----:B------:R-:W-:Y:S02]  /*cac0*/  ISETP.LT.OR P5, PT, R34, 0x9, !P1 ;  /* 0x000000092200780c */ /* 0x000fe40004fa1670 */
[----:B------:R-:W-:Y:S01]  /*cad0*/  F2FP.SATFINITE.E5M2.F32.PACK_AB_MERGE_C R223, RZ, R223, RZ ;  /* 0x000000dfffdf723e */ /* 0x000fe200048060ff */
[----:B------:R-:W-:Y:S01]  /*cae0*/  FMUL R220, R220, UR25 ;  /* 0x00000019dcdc7c20 */ /* 0x000fe20008400000 */
[----:B------:R-:W-:Y:S01]  /*caf0*/  F2FP.SATFINITE.E5M2.F32.PACK_AB_MERGE_C R221, RZ, R221, RZ ;  /* 0x000000ddffdd723e */ /* 0x000fe200048060ff */
[----:B------:R-:W-:Y:S01]  /*cb00*/  @!P3 STG.E.U8 desc[UR20][R26.64], R31 ;  /* 0x0000001f1a00b986 */ /* 0x000fe2000c101114 */
[----:B------:R-:W-:-:S03]  /*cb10*/  ISETP.LT.OR P3, PT, R34, 0x9, !P0 ;  /* 0x000000092200780c */ /* 0x000fc60004761670 */
[----:B------:R-:W-:Y:S01]  /*cb20*/  @!P4 STG.E.U8 desc[UR20][R26.64+0x1], R223 ;  /* 0x000001df1a00c986 */ /* 0x000fe2000c101114 */
[----:B------:R-:W-:-:S03]  /*cb30*/  ISETP.LT.OR P4, PT, R34, 0xa, !P0 ;  /* 0x0000000a2200780c */ /* 0x000fc60004781670 */
[----:B------:R-:W-:Y:S01]  /*cb40*/  @!P6 STG.E.U8 desc[UR20][R24.64+0x9], R221 ;  /* 0x000009dd1800e986 */ /* 0x000fe2000c101114 */
[C---:B------:R-:W-:Y:S01]  /*cb50*/  ISETP.LT.OR P6, PT, R34.reuse, 0x12, !P1 ;  /* 0x000000122200780c */ /* 0x040fe20004fc1670 */
[----:B------:R-:W-:Y:S01]  /*cb60*/  FMUL R219, R219, UR25 ;  /* 0x00000019dbdb7c20 */ /* 0x000fe20008400000 */
[----:B0-----:R-:W-:Y:S01]  /*cb70*/  F2FP.SATFINITE.E5M2.F32.PACK_AB_MERGE_C R29, RZ, R222, RZ ;  /* 0x000000deff1d723e */ /* 0x001fe200048060ff */
[----:B------:R-:W-:Y:S01]  /*cb80*/  FMUL R217, R217, UR25 ;  /* 0x00000019d9d97c20 */ /* 0x000fe20008400000 */
[----:B------:R-:W4:Y:S01]  /*cb90*/  LDL.LU R226, [R1+0xc] ;  /* 0x00000c0001e27983 */ /* 0x000f220000300800 */
[----:B------:R-:W-:Y:S02]  /*cba0*/  F2FP.SATFINITE.E5M2.F32.PACK_AB_MERGE_C R33, RZ, R220, RZ ;  /* 0x000000dcff21723e */ /* 0x000fe400048060ff */
[----:B------:R-:W-:Y:S01]  /*cbb0*/  F2FP.SATFINITE.E5M2.F32.PACK_AB_MERGE_C R219, RZ, R219, RZ ;  /* 0x000000dbffdb723e */ /* 0x000fe200048060ff */
[----:B------:R0:W-:Y:S01]  /*cbc0*/  @!P5 STG.E.U8 desc[UR20][R24.64+0x8], R29 ;  /* 0x0000081d1800d986 */ /* 0x0001e2000c101114 */
[----:B------:R-:W-:-:S02]  /*cbd0*/  ISETP.LT.OR P5, PT, R34, 0x11, !P1 ;  /* 0x000000112200780c */ /* 0x000fc40004fa1670 */
[----:B------:R-:W-:Y:S01]  /*cbe0*/  F2FP.SATFINITE.E5M2.F32.PACK_AB_MERGE_C R217, RZ, R217, RZ ;  /* 0x000000d9ffd9723e */ /* 0x000fe200048060ff */
[----:B---3--:R-:W3:Y:S01]  /*cbf0*/  LDL.LU R225, [R1+0x8] ;  /* 0x0000080001e17983 */ /* 0x008ee20000300800 */
[----:B------:R-:W-:-:S03]  /*cc00*/  FMUL R218, R218, UR25 ;  /* 0x00000019dada7c20 */ /* 0x000fc60008400000 */
[----:B------:R-:W4:Y:S04]  /*cc10*/  LDL.LU R224, [R1+0x4] ;  /* 0x0000040001e07983 */ /* 0x000f280000300800 */
[----:B------:R-:W3:Y:S01]  /*cc20*/  LDL.LU R222, [R1] ;  /* 0x0000000001de7983 */ /* 0x000ee20000300800 */
[----:B0-----:R-:W-:Y:S01]  /*cc30*/  F2FP.SATFINITE.E5M2.F32.PACK_AB_MERGE_C R29, RZ, R218, RZ ;  /* 0x000000daff1d723e */ /* 0x001fe200048060ff */
[----:B------:R-:W-:Y:S01]  /*cc40*/  FMUL R216, R216, UR25 ;  /* 0x00000019d8d87c20 */ /* 0x000fe20008400000 */
[----:B------:R-:W-:Y:S01]  /*cc50*/  FMUL R215, R215, UR25 ;  /* 0x00000019d7d77c20 */ /* 0x000fe20008400000 */
[----:B------:R0:W-:Y:S01]  /*cc60*/  @!P3 STG.E.U8 desc[UR20][R26.64+0x8], R33 ;  /* 0x000008211a00b986 */ /* 0x0001e2000c101114 */
[C---:B------:R-:W-:Y:S01]  /*cc70*/  ISETP.LT.OR P3, PT, R34.reuse, 0x11, !P0 ;  /* 0x000000112200780c */ /* 0x040fe20004761670 */
[----:B------:R-:W-:Y:S01]  /*cc80*/  FMUL R213, R213, UR25 ;  /* 0x00000019d5d57c20 */ /* 0x000fe20008400000 */
[----:B------:R-:W-:Y:S01]  /*cc90*/  F2FP.SATFINITE.E5M2.F32.PACK_AB_MERGE_C R31, RZ, R216, RZ ;  /* 0x000000d8ff1f723e */ /* 0x000fe200048060ff */
[----:B------:R-:W-:Y:S01]  /*cca0*/  @!P4 STG.E.U8 desc[UR20][R26.64+0x9], R219 ;  /* 0x000009db1a00c986 */ /* 0x000fe2000c101114 */
[----:B------:R-:W-:Y:S01]  /*ccb0*/  ISETP.LT.OR P4, PT, R34, 0x12, !P0 ;  /* 0x000000122200780c */ /* 0x000fe20004781670 */
[----:B------:R-:W-:Y:S01]  /*ccc0*/  FMUL R214, R214, UR25 ;  /* 0x00000019d6d67c20 */ /* 0x000fe20008400000 */
[----:B------:R-:W-:Y:S01]  /*ccd0*/  F2FP.SATFINITE.E5M2.F32.PACK_AB_MERGE_C R215, RZ, R215, RZ ;  /* 0x000000d7ffd7723e */ /* 0x000fe200048060ff */
[----:B------:R-:W-:Y:S01]  /*cce0*/  @!P6 STG.E.U8 desc[UR20][R24.64+0x11], R217 ;  /* 0x000011d91800e986 */ /* 0x000fe2000c101114 */
[----:B------:R-:W-:Y:S01]  /*ccf0*/  ISETP.LT.OR P6, PT, R34, 0x1a, !P1 ;  /* 0x0000001a2200780c */ /* 0x000fe20004fc1670 */
[----:B------:R-:W-:Y:S01]  /*cd00*/  FMUL R212, R212, UR25 ;  /* 0x00000019d4d47c20 */ /* 0x000fe20008400000 */
[----:B------:R-:W-:Y:S01]  /*cd10*/  F2FP.SATFINITE.E5M2.F32.PACK_AB_MERGE_C R213, RZ, R213, RZ ;  /* 0x000000d5ffd5723e */ /* 0x000fe200048060ff */
[----:B------:R1:W-:Y:S01]  /*cd20*/  @!P5 STG.E.U8 desc[UR20][R24.64+0x10], R29 ;  /* 0x0000101d1800d986 */ /* 0x0003e2000c101114 */
[C---:B------:R-:W-:Y:S01]  /*cd30*/  ISETP.LT.OR P5, PT, R34.reuse, 0x19, !P1 ;  /* 0x000000192200780c */ /* 0x040fe20004fa1670 */
[----:B------:R-:W-:Y:S01]  /*cd40*/  FMUL R211, R211, UR25 ;  /* 0x00000019d3d37c20 */ /* 0x000fe20008400000 */
[----:B------:R-:W-:Y:S01]  /*cd50*/  FMUL R209, R209, UR25 ;  /* 0x00000019d1d17c20 */ /* 0x000fe20008400000 */
[----:B------:R1:W-:Y:S01]  /*cd60*/  @!P3 STG.E.U8 desc[UR20][R26.64+0x10], R31 ;  /* 0x0000101f1a00b986 */ /* 0x0003e2000c101114 */
[----:B------:R-:W-:Y:S01]  /*cd70*/  ISETP.LT.OR P3, PT, R34, 0x19, !P0 ;  /* 0x000000192200780c */ /* 0x000fe20004761670 */
[----:B------:R-:W-:Y:S01]  /*cd80*/  FMUL R210, R210, UR25 ;  /* 0x00000019d2d27c20 */ /* 0x000fe20008400000 */
[----:B0-----:R-:W-:Y:S01]  /*cd90*/  F2FP.SATFINITE.E5M2.F32.PACK_AB_MERGE_C R33, RZ, R212, RZ ;  /* 0x000000d4ff21723e */ /* 0x001fe200048060ff */
[----:B------:R-:W-:Y:S01]  /*cda0*/  @!P4 STG.E.U8 desc[UR20][R26.64+0x11], R215 ;  /* 0x000011d71a00c986 */ /* 0x000fe2000c101114 */
[----:B------:R-:W-:Y:S01]  /*cdb0*/  ISETP.LT.OR P4, PT, R34, 0x1a, !P0 ;  /* 0x0000001a2200780c */ /* 0x000fe20004781670 */
[----:B------:R-:W-:Y:S01]  /*cdc0*/  FMUL R208, R208, UR25 ;  /* 0x00000019d0d07c20 */ /* 0x000fe20008400000 */
[----:B------:R-:W-:Y:S01]  /*cdd0*/  F2FP.SATFINITE.E5M2.F32.PACK_AB_MERGE_C R211, RZ, R211, RZ ;  /* 0x000000d3ffd3723e */ /* 0x000fe200048060ff */
[----:B------:R-:W-:Y:S01]  /*cde0*/  @!P6 STG.E.U8 desc[UR20][R24.64+0x19], R213 ;  /* 0x000019d51800e986 */ /* 0x000fe2000c101114 */
[----:B------:R-:W-:Y:S01]  /*cdf0*/  ISETP.LT.OR P6, PT, R34, 0x22, !P1 ;  /* 0x000000222200780c */ /* 0x000fe20004fc1670 */
[----:B------:R-:W-:Y:S01]  /*ce00*/  FMUL R207, R207, UR25 ;  /* 0x00000019cfcf7c20 */ /* 0x000fe20008400000 */
[----:B-1----:R-:W-:Y:S01]  /*ce10*/  F2FP.SATFINITE.E5M2.F32.PACK_AB_MERGE_C R29, RZ, R214, RZ ;  /* 0x000000d6ff1d723e */ /* 0x002fe200048060ff */
[----:B------:R-:W-:Y:S01]  /*ce20*/  FMUL R205, R205, UR25 ;  /* 0x00000019cdcd7c20 */ /* 0x000fe20008400000 */
[----:B------:R-:W-:Y:S01]  /*ce30*/  F2FP.SATFINITE.E5M2.F32.PACK_AB_MERGE_C R209, RZ, R209, RZ ;  /* 0x000000d1ffd1723e */ /* 0x000fe200048060ff */
[----:B------:R-:W-:Y:S01]  /*ce40*/  FMUL R206, R206, UR25 ;  /* 0x00000019cece7c20 */ /* 0x000fe20008400000 */
[----:B------:R-:W-:Y:S01]  /*ce50*/  F2FP.SATFINITE.E5M2.F32.PACK_AB_MERGE_C R31, RZ, R208, RZ ;  /* 0x000000d0ff1f723e */ /* 0x000fe200048060ff */
[----:B------:R0:W-:Y:S01]  /*ce60*/  @!P5 STG.E.U8 desc[UR20][R24.64+0x18], R29 ;  /* 0x0000181d1800d986 */ /* 0x0001e2000c101114 */
[----:B------:R-:W-:Y:S01]  /*ce70*/  ISETP.LT.OR P5, PT, R34, 0x21, !P1 ;  /* 0x000000212200780c */ /* 0x000fe20004fa1670 */
[----:B------:R-:W-:Y:S01]  /*ce80*/  FMUL R204, R204, UR25 ;  /* 0x00000019cccc7c20 */ /* 0x000fe20008400000 */
[----:B------:R-:W-:Y:S01]  /*ce90*/  F2FP.SATFINITE.E5M2.F32.PACK_AB_MERGE_C R207, RZ, R207, RZ ;  /* 0x000000cfffcf723e */ /* 0x000fe200048060ff */
[----:B------:R1:W-:Y:S01]  /*cea0*/  @!P3 STG.E.U8 desc[UR20][R26.64+0x18], R33 ;  /* 0x000018211a00b986 */ /* 0x0003e2000c101114 */
[C---:B------:R-:W-:Y:S01]  /*ceb0*/  ISETP.LT.OR P3, PT, R34.reuse, 0x21, !P0 ;  /* 0x000000212200780c */ /* 0x040fe20004761670 */
[----:B------:R-:W-:Y:S01]  /*cec0*/  FMUL R203, R203, UR25 ;  /* 0x00000019cbcb7c20 */ /* 0x000fe20008400000 */
[----:B------:R-:W-:Y:S01]  /*ced0*/  F2FP.SATFINITE.E5M2.F32.PACK_AB_MERGE_C R205, RZ, R205, RZ ;  /* 0x000000cdffcd723e */ /* 0x000fe200048060ff */
[----:B------:R-:W-:Y:S01]  /*cee0*/  @!P4 STG.E.U8 desc[UR20][R26.64+0x19], R211 ;  /* 0x000019d31a00c986 */ /* 0x000fe2000c101114 */
[C---:B------:R-:W-:Y:S01]  /*cef0*/  ISETP.LT.OR P4, PT, R34.reuse, 0x22, !P0 ;  /* 0x000000222200780c */ /* 0x040fe20004781670 */
[----:B------:R-:W-:Y:S01]  /*cf00*/  FMUL R201, R201, UR25 ;  /* 0x00000019c9c97c20 */ /* 0x000fe20008400000 */
[----:B------:R-:W-:Y:S01]  /*cf10*/  F2FP.SATFINITE.E5M2.F32.PACK_AB_MERGE_C R203, RZ, R203, RZ ;  /* 0x000000cbffcb723e */ /* 0x000fe200048060ff */
[----:B------:R-:W-:Y:S01]  /*cf20*/  @!P6 STG.E.U8 desc[UR20][R24.64+0x21], R209 ;  /* 0x000021d11800e986 */ /* 0x000fe2000c101114 */
[----:B------:R-:W-:Y:S01]  /*cf30*/  ISETP.LT.OR P6, PT, R34, 0x2a, !P1 ;  /* 0x0000002a2200780c */ /* 0x000fe20004fc1670 */
[----:B------:R-:W-:Y:S01]  /*cf40*/  FMUL R202, R202, UR25 ;  /* 0x00000019caca7c20 */ /* 0x000fe20008400000 */
[----:B0-----:R-:W-:Y:S01]  /*cf50*/  F2FP.SATFINITE.E5M2.F32.PACK_AB_MERGE_C R29, RZ, R210, RZ ;  /* 0x000000d2ff1d723e */ /* 0x001fe200048060ff */
[----:B------:R-:W-:Y:S01]  /*cf60*/  FMUL R200, R200, UR25 ;  /* 0x00000019c8c87c20 */ /* 0x000fe20008400000 */
[----:B-1----:R-:W-:Y:S01]  /*cf70*/  F2FP.SATFINITE.E5M2.F32.PACK_AB_MERGE_C R33, RZ, R204, RZ ;  /* 0x000000ccff21723e */ /* 0x002fe200048060ff */
[----:B------:R-:W-:Y:S01]  /*cf80*/  FMUL R199, R199, UR25 ;  /* 0x00000019c7c77c20 */ /* 0x000fe20008400000 */
[----:B------:R-:W-:Y:S01]  /*cf90*/  F2FP.SATFINITE.E5M2.F32.PACK_AB_MERGE_C R201, RZ, R201, RZ ;  /* 0x000000c9ffc9723e */ /* 0x000fe200048060ff */
[----:B------:R0:W-:Y:S01]  /*cfa0*/  @!P5 STG.E.U8 desc[UR20][R24.64+0x20], R29 ;  /* 0x0000201d1800d986 */ /* 0x0001e2000c101114 */
[C---:B------:R-:W-:Y:S01]  /*cfb0*/  ISETP.LT.OR P5, PT, R34.reuse, 0x29, !P1 ;  /* 0x000000292200780c */ /* 0x040fe20004fa1670 */
[----:B------:R-:W-:Y:S01]  /*cfc0*/  FMUL R197, R197, UR25 ;  /* 0x00000019c5c57c20 */ /* 0x000fe20008400000 */
[----:B------:R-:W-:Y:S01]  /*cfd0*/  F2FP.SATFINITE.E5M2.F32.PACK_AB_MERGE_C R199, RZ, R199, RZ ;  /* 0x000000c7ffc7723e */ /* 0x000fe200048060ff */
[----:B------:R1:W-:Y:S01]  /*cfe0*/  @!P3 STG.E.U8 desc[UR20][R26.64+0x20], R31 ;  /* 0x0000201f1a00b986 */ /* 0x0003e2000c101114 */
[----:B------:R-:W-:Y:S01]  /*cff0*/  ISETP.LT.OR P3, PT, R34, 0x29, !P0 ;  /* 0x000000292200780c */ /* 0x000fe20004761670 */
[----:B------:R-:W-:Y:S01]  /*d000*/  FMUL R198, R198, UR25 ;  /* 0x00000019c6c67c20 */ /* 0x000fe20008400000 */
[----:B------:R-:W-:Y:S01]  /*d010*/  F2FP.SATFINITE.E5M2.F32.PACK_AB_MERGE_C R197, RZ, R197, RZ ;  /* 0x000000c5ffc5723e */ /* 0x000fe200048060ff */
[----:B------:R-:W-:Y:S01]  /*d020*/  @!P4 STG.E.U8 desc[UR20][R26.64+0x21], R207 ;  /* 0x000021cf1a00c986 */ /* 0x000fe2000c101114 */
[----:B------:R-:W-:Y:S01]  /*d030*/  ISETP.LT.OR P4, PT, R34, 0x2a, !P0 ;  /* 0x0000002a2200780c */ /* 0x000fe20004781670 */
[----:B------:R-:W-:Y:S01]  /*d040*/  FMUL R196, R196, UR25 ;  /* 0x00000019c4c47c20 */ /* 0x000fe20008400000 */
[----:B------:R-:W-:Y:S01]  /*d050*/  FMUL R195, R195, UR25 ;  /* 0x00000019c3c37c20 */ /* 0x000fe20008400000 */
        /* <DEDUP_REMOVED lines=27> */
[----:B------:R-:W-:Y:S01]  /*d210*/  FMUL R186, R186, UR25 ;  /* 0x00000019baba7c20 */ /* 0x000fe20008400000 */
        /* <DEDUP_REMOVED lines=154> */
[----:B-----5:R-:W-:Y:S01]  /*dbc0*/  FMUL R5, R5, UR25 ;  /* 0x0000001905057c20 */ /* 0x020fe20008400000 */
[----:B0-----:R-:W-:Y:S01]  /*dbd0*/  F2FP.SATFINITE.E5M2.F32.PACK_AB_MERGE_C R29, RZ, R170, RZ ;  /* 0x000000aaff1d723e */ /* 0x001fe200048060ff */
[----:B------:R-:W-:Y:S01]  /*dbe0*/  FMUL R0, R0, UR25 ;  /* 0x0000001900007c20 */ /* 0x000fe20008400000 */
[----:B-1----:R-:W-:Y:S01]  /*dbf0*/  F2FP.SATFINITE.E5M2.F32.PACK_AB_MERGE_C R33, RZ, R164, RZ ;  /* 0x000000a4ff21723e */ /* 0x002fe200048060ff */
[----:B------:R-:W-:Y:S01]  /*dc00*/  FMUL R6, R6, UR25 ;  /* 0x0000001906067c20 */ /* 0x000fe20008400000 */
[----:B------:R-:W-:Y:S01]  /*dc10*/  F2FP.SATFINITE.E5M2.F32.PACK_AB_MERGE_C R7, RZ, R7, RZ ;  /* 0x00000007ff07723e */ /* 0x000fe200048060ff */
[----:B------:R0:W-:Y:S01]  /*dc20*/  @!P5 STG.E.U8 desc[UR20][R24.64+0x70], R29 ;  /* 0x0000701d1800d986 */ /* 0x0001e2000c101114 */
[----:B------:R-:W-:Y:S01]  /*dc30*/  ISETP.LT.OR P5, PT, R34, 0x79, !P1 ;  /* 0x000000792200780c */ /* 0x000fe20004fa1670 */
[----:B------:R-:W-:Y:S01]  /*dc40*/  FMUL R2, R2, UR25 ;  /* 0x0000001902027c20 */ /* 0x000fe20008400000 */
[----:B------:R-:W-:Y:S01]  /*dc50*/  F2FP.SATFINITE.E5M2.F32.PACK_AB_MERGE_C R5, RZ, R5, RZ ;  /* 0x00000005ff05723e */ /* 0x000fe200048060ff */
[----:B------:R1:W-:Y:S01]  /*dc60*/  @!P3 STG.E.U8 desc[UR20][R26.64+0x70], R31 ;  /* 0x0000701f1a00b986 */ /* 0x0003e2000c101114 */
[----:B------:R-:W-:Y:S01]  /*dc70*/  ISETP.LT.OR P3, PT, R34, 0x79, !P0 ;  /* 0x000000792200780c */ /* 0x000fe20004761670 */
[----:B------:R-:W-:Y:S01]  /*dc80*/  FMUL R3, R3, UR25 ;  /* 0x0000001903037c20 */ /* 0x000fe20008400000 */
[----:B------:R-:W-:Y:S01]  /*dc90*/  FMUL R4, R4, UR25 ;  /* 0x0000001904047c20 */ /* 0x000fe20008400000 */
[----:B------:R-:W-:Y:S01]  /*dca0*/  @!P4 STG.E.U8 desc[UR20][R26.64+0x71], R167 ;  /* 0x000071a71a00c986 */ /* 0x000fe2000c101114 */
[----:B------:R-:W-:-:S03]  /*dcb0*/  ISETP.LT.OR P4, PT, R34, 0x7a, !P0 ;  /* 0x0000007a2200780c */ /* 0x000fc60004781670 */
[----:B------:R-:W-:Y:S01]  /*dcc0*/  @!P6 STG.E.U8 desc[UR20][R24.64+0x79], R165 ;  /* 0x000079a51800e986 */ /* 0x000fe2000c101114 */
[----:B------:R-:W-:Y:S02]  /*dcd0*/  ISETP.LT.OR P6, PT, R34, 0x82, !P1 ;  /* 0x000000822200780c */ /* 0x000fe40004fc1670 */
[----:B0-----:R-:W-:Y:S01]  /*dce0*/  F2FP.SATFINITE.E5M2.F32.PACK_AB_MERGE_C R29, RZ, R166, RZ ;  /* 0x000000a6ff1d723e */ /* 0x001fe200048060ff */
[----:B------:R-:W4:Y:S01]  /*dcf0*/  LDL.LU R220, [R1+0x14] ;  /* 0x0000140001dc7983 */ /* 0x000f220000300800 */
[----:B-1----:R-:W-:-:S03]  /*dd00*/  F2FP.SATFINITE.E5M2.F32.PACK_AB_MERGE_C R31, RZ, R160, RZ ;  /* 0x000000a0ff1f723e */ /* 0x002fc600048060ff */
[----:B------:R0:W-:Y:S01]  /*dd10*/  @!P5 STG.E.U8 desc[UR20][R24.64+0x78], R29 ;  /* 0x0000781d1800d986 */ /* 0x0001e2000c101114 */
[----:B------:R-:W-:-:S03]  /*dd20*/  ISETP.LT.OR P5, PT, R34, 0x81, !P1 ;  /* 0x000000812200780c */ /* 0x000fc60004fa1670 */
[----:B------:R1:W-:Y:S01]  /*dd30*/  @!P3 STG.E.U8 desc[UR20][R26.64+0x78], R33 ;  /* 0x000078211a00b986 */ /* 0x0003e2000c101114 */
[----:B------:R-:W-:-:S03]  /*dd40*/  ISETP.LT.OR P3, PT, R34, 0x81, !P0 ;  /* 0x000000812200780c */ /* 0x000fc60004761670 */
        /* <DEDUP_REMOVED lines=26> */
[----:B0-----:R-:W-:Y:S02]  /*def0*/  F2FP.SATFINITE.E5M2.F32.PACK_AB_MERGE_C R29, RZ, R154, RZ ;  /* 0x0000009aff1d723e */ /* 0x001fe400048060ff */
[----:B-1----:R-:W-:-:S03]  /*df00*/  F2FP.SATFINITE.E5M2.F32.PACK_AB_MERGE_C R33, RZ, R20, RZ ;  /* 0x00000014ff21723e */ /* 0x002fc600048060ff */
[----:B------:R0:W-:Y:S01]  /*df10*/  @!P5 STG.E.U8 desc[UR20][R24.64+0x90], R29 ;  /* 0x0000901d1800d986 */ /* 0x0001e2000c101114 */
[----:B------:R-:W-:-:S03]  /*df20*/  ISETP.LT.OR P5, PT, R34, 0x99, !P1 ;  /* 0x000000992200780c */ /* 0x000fc60004fa1670 */
[----:B------:R-:W-:Y:S01]  /*df30*/  @!P3 STG.E.U8 desc[UR20][R26.64+0x90], R31 ;  /* 0x0000901f1a00b986 */ /* 0x000fe2000c101114 */
[----:B------:R-:W-:-:S03]  /*df40*/  ISETP.LT.OR P3, PT, R34, 0x99, !P0 ;  /* 0x000000992200780c */ /* 0x000fc60004761670 */
[----:B------:R1:W-:Y:S01]  /*df50*/  @!P4 STG.E.U8 desc[UR20][R26.64+0x91], R23 ;  /* 0x000091171a00c986 */ /* 0x0003e2000c101114 */
[----:B------:R-:W-:-:S03]  /*df60*/  ISETP.LT.OR P4, PT, R34, 0x9a, !P0 ;  /* 0x0000009a2200780c */ /* 0x000fc60004781670 */
[----:B------:R2:W-:Y:S01]  /*df70*/  @!P6 STG.E.U8 desc[UR20][R24.64+0x99], R21 ;  /* 0x000099151800e986 */ /* 0x0005e2000c101114 */
[----:B------:R-:W-:Y:S02]  /*df80*/  ISETP.LT.OR P6, PT, R34, 0xa2, !P1 ;  /* 0x000000a22200780c */ /* 0x000fe40004fc1670 */
[----:B0-----:R-:W-:-:S05]  /*df90*/  F2FP.SATFINITE.E5M2.F32.PACK_AB_MERGE_C R29, RZ, R22, RZ ;  /* 0x00000016ff1d723e */ /* 0x001fca00048060ff */
[----:B------:R-:W-:Y:S01]  /*dfa0*/  @!P5 STG.E.U8 desc[UR20][R24.64+0x98], R29 ;  /* 0x0000981d1800d986 */ /* 0x000fe2000c101114 */
[C---:B------:R-:W-:Y:S02]  /*dfb0*/  ISETP.LT.OR P5, PT, R34.reuse, 0xa1, !P1 ;  /* 0x000000a12200780c */ /* 0x040fe40004fa1670 */
[----:B-1----:R-:W-:Y:S01]  /*dfc0*/  F2FP.SATFINITE.E5M2.F32.PACK_AB_MERGE_C R23, RZ, R18, RZ ;  /* 0x00000012ff17723e */ /* 0x002fe200048060ff */
[----:B------:R-:W-:Y:S01]  /*dfd0*/  @!P3 STG.E.U8 desc[UR20][R26.64+0x98], R33 ;  /* 0x000098211a00b986 */ /* 0x000fe2000c101114 */
[C---:B------:R-:W-:Y:S02]  /*dfe0*/  ISETP.LT.OR P3, PT, R34.reuse, 0xa1, !P0 ;  /* 0x000000a12200780c */ /* 0x040fe40004761670 */
[----:B--2---:R-:W-:Y:S01]  /*dff0*/  F2FP.SATFINITE.E5M2.F32.PACK_AB_MERGE_C R21, RZ, R16, RZ ;  /* 0x00000010ff15723e */ /* 0x004fe200048060ff */
[----:B------:R0:W-:Y:S01]  /*e000*/  @!P4 STG.E.U8 desc[UR20][R26.64+0x99], R19 ;  /* 0x000099131a00c986 */ /* 0x0001e2000c101114 */
[----:B------:R-:W-:-:S03]  /*e010*/  ISETP.LT.OR P4, PT, R34, 0xa2, !P0 ;  /* 0x000000a22200780c */ /* 0x000fc60004781670 */
[----:B------:R1:W-:Y:S01]  /*e020*/  @!P6 STG.E.U8 desc[UR20][R24.64+0xa1], R17 ;  /* 0x0000a1111800e986 */ /* 0x0003e2000c101114 */
[----:B------:R-:W-:-:S03]  /*e030*/  ISETP.LT.OR P6, PT, R34, 0xaa, !P1 ;  /* 0x000000aa2200780c */ /* 0x000fc60004fc1670 */
[----:B------:R-:W-:Y:S01]  /*e040*/  @!P5 STG.E.U8 desc[UR20][R24.64+0xa0], R23 ;  /* 0x0000a0171800d986 */ /* 0x000fe2000c101114 */
[----:B------:R-:W-:-:S03]  /*e050*/  ISETP.LT.OR P5, PT, R34, 0xa9, !P1 ;  /* 0x000000a92200780c */ /* 0x000fc60004fa1670 */
[----:B------:R-:W-:Y:S01]  /*e060*/  @!P3 STG.E.U8 desc[UR20][R26.64+0xa0], R21 ;  /* 0x0000a0151a00b986 */ /* 0x000fe2000c101114 */
[C---:B------:R-:W-:Y:S02]  /*e070*/  ISETP.LT.OR P3, PT, R34.reuse, 0xa9, !P0 ;  /* 0x000000a92200780c */ /* 0x040fe40004761670 */
[----:B0-----:R-:W-:Y:S01]  /*e080*/  F2FP.SATFINITE.E5M2.F32.PACK_AB_MERGE_C R19, RZ, R14, RZ ;  /* 0x0000000eff13723e */ /* 0x001fe200048060ff */
[----:B------:R0:W-:Y:S01]  /*e090*/  @!P4 STG.E.U8 desc[UR20][R26.64+0xa1], R15 ;  /* 0x0000a10f1a00c986 */ /* 0x0001e2000c101114 */
[C---:B------:R-:W-:Y:S02]  /*e0a0*/  ISETP.LT.OR P4, PT, R34.reuse, 0xaa, !P0 ;  /* 0x000000aa2200780c */ /* 0x040fe40004781670 */
[----:B-1----:R-:W-:Y:S01]  /*e0b0*/  F2FP.SATFINITE.E5M2.F32.PACK_AB_MERGE_C R17, RZ, R12, RZ ;  /* 0x0000000cff11723e */ /* 0x002fe200048060ff */
        /* <DEDUP_REMOVED lines=15> */
[----:B0-----:R-:W-:Y:S02]  /*e1b0*/  F2FP.SATFINITE.E5M2.F32.PACK_AB_MERGE_C R11, RZ, R6, RZ ;  /* 0x00000006ff0b723e */ /* 0x001fe400048060ff */
[C---:B------:R-:W-:Y:S01]  /*e1c0*/  ISETP.LT.OR P3, PT, R34.reuse, 0xb9, !P0 ;  /* 0x000000b92200780c */ /* 0x040fe20004761670 */
[----:B------:R0:W-:Y:S01]  /*e1d0*/  @!P4 STG.E.U8 desc[UR20][R26.64+0xb1], R7 ;  /* 0x0000b1071a00c986 */ /* 0x0001e2000c101114 */
[----:B-1----:R-:W-:Y:S02]  /*e1e0*/  F2FP.SATFINITE.E5M2.F32.PACK_AB_MERGE_C R9, RZ, R4, RZ ;  /* 0x00000004ff09723e */ /* 0x002fe400048060ff */
[C---:B------:R-:W-:Y:S01]  /*e1f0*/  ISETP.LT.OR P4, PT, R34.reuse, 0xba, !P0 ;  /* 0x000000ba2200780c */ /* 0x040fe20004781670 */
[----:B------:R1:W-:Y:S04]  /*e200*/  @!P6 STG.E.U8 desc[UR20][R24.64+0xb9], R5 ;  /* 0x0000b9051800e986 */ /* 0x0003e8000c101114 */
[----:B------:R2:W-:Y:S01]  /*e210*/  @!P5 STG.E.U8 desc[UR20][R24.64+0xb8], R11 ;  /* 0x0000b80b1800d986 */ /* 0x0005e2000c101114 */
[----:B------:R-:W-:Y:S01]  /*e220*/  FMUL R4, R227, UR25 ;  /* 0x00000019e3047c20 */ /* 0x000fe20008400000 */
[----:B------:R-:W-:-:S02]  /*e230*/  ISETP.LT.OR P5, PT, R34, 0xc1, !P1 ;  /* 0x000000c12200780c */ /* 0x000fc40004fa1670 */
[----:B0-----:R-:W-:Y:S02]  /*e240*/  F2FP.SATFINITE.E5M2.F32.PACK_AB_MERGE_C R7, RZ, R3, RZ ;  /* 0x00000003ff07723e */ /* 0x001fe400048060ff */
[----:B-1----:R-:W-:Y:S01]  /*e250*/  F2FP.SATFINITE.E5M2.F32.PACK_AB_MERGE_C R5, RZ, R0, RZ ;  /* 0x00000000ff05723e */ /* 0x002fe200048060ff */
[----:B---3--:R-:W-:Y:S01]  /*e260*/  FMUL R0, R222, UR25 ;  /* 0x00000019de007c20 */ /* 0x008fe20008400000 */
[----:B------:R-:W-:Y:S01]  /*e270*/  ISETP.LT.OR P6, PT, R34, 0xc2, !P1 ;  /* 0x000000c22200780c */ /* 0x000fe20004fc1670 */
[----:B------:R-:W3:Y:S01]  /*e280*/  LDL.LU R222, [R1+0x20] ;  /* 0x0000200001de7983 */ /* 0x000ee20000300800 */
[----:B--2---:R-:W-:Y:S02]  /*e290*/  F2FP.SATFINITE.E5M2.F32.PACK_AB_MERGE_C R11, RZ, R2, RZ ;  /* 0x00000002ff0b723e */ /* 0x004fe400048060ff */
[----:B------:R-:W-:Y:S01]  /*e2a0*/  F2FP.SATFINITE.E5M2.F32.PACK_AB_MERGE_C R13, RZ, R0, RZ ;  /* 0x00000000ff0d723e */ /* 0x000fe200048060ff */
[----:B----4-:R-:W-:Y:S01]  /*e2b0*/  FMUL R0, R224, UR25 ;  /* 0x00000019e0007c20 */ /* 0x010fe20008400000 */
[----:B------:R-:W-:Y:S01]  /*e2c0*/  FMUL R2, R225, UR25 ;  /* 0x00000019e1027c20 */ /* 0x000fe20008400000 */
[----:B------:R-:W2:Y:S04]  /*e2d0*/  LDL.LU R224, [R1+0x24] ;  /* 0x0000240001e07983 */ /* 0x000ea80000300800 */
[----:B------:R-:W4:Y:S01]  /*e2e0*/  LDL.LU R225, [R1+0x28] ;  /* 0x0000280001e17983 */ /* 0x000f220000300800 */
[----:B------:R-:W-:-:S03]  /*e2f0*/  FMUL R3, R226, UR25 ;  /* 0x00000019e2037c20 */ /* 0x000fc60008400000 */
[----:B------:R-:W4:Y:S04]  /*e300*/  LDL.LU R226, [R1+0x2c] ;  /* 0x00002c0001e27983 */ /* 0x000f280000300800 */
[----:B------:R-:W4:Y:S04]  /*e310*/  LDL.LU R227, [R1+0x30] ;  /* 0x0000300001e37983 */ /* 0x000f280000300800 */
[----:B------:R-:W-:Y:S01]  /*e320*/  @!P3 STG.E.U8 desc[UR20][R26.64+0xb8], R9 ;  /* 0x0000b8091a00b986 */ /* 0x000fe2000c101114 */
[----:B------:R-:W-:-:S03]  /*e330*/  ISETP.LT.OR P3, PT, R34, 0xc1, !P0 ;  /* 0x000000c12200780c */ /* 0x000fc60004761670 */
[----:B------:R0:W-:Y:S01]  /*e340*/  @!P4 STG.E.U8 desc[UR20][R26.64+0xb9], R7 ;  /* 0x0000b9071a00c986 */ /* 0x0001e2000c101114 */
[----:B------:R-:W-:-:S03]  /*e350*/  ISETP.LT.OR P4, PT, R34, 0xc2, !P0 ;  /* 0x000000c22200780c */ /* 0x000fc60004781670 */
[----:B------:R-:W-:Y:S01]  /*e360*/  @!P5 STG.E.U8 desc[UR20][R24.64+0xc0], R11 ;  /* 0x0000c00b1800d986 */ /* 0x000fe2000c101114 */
[----:B------:R-:W-:-:S03]  /*e370*/  ISETP.LT.OR P5, PT, R34, 0xc9, !P1 ;  /* 0x000000c92200780c */ /* 0x000fc60004fa1670 */
[----:B------:R1:W-:Y:S01]  /*e380*/  @!P6 STG.E.U8 desc[UR20][R24.64+0xc1], R5 ;  /* 0x0000c1051800e986 */ /* 0x0003e2000c101114 */
[----:B0-----:R-:W-:-:S03]  /*e390*/  F2FP.SATFINITE.E5M2.F32.PACK_AB_MERGE_C R7, RZ, R0, RZ ;  /* 0x00000000ff07723e */ /* 0x001fc600048060ff */
[----:B------:R-:W-:Y:S01]  /*e3a0*/  @!P3 STG.E.U8 desc[UR20][R26.64+0xc0], R13 ;  /* 0x0000c00d1a00b986 */ /* 0x000fe2000c101114 */
[C---:B------:R-:W-:Y:S02]  /*e3b0*/  ISETP.LT.OR P6, PT, R34.reuse, 0xca, !P1 ;  /* 0x000000ca2200780c */ /* 0x040fe40004fc1670 */
[----:B-1----:R-:W-:Y:S01]  /*e3c0*/  F2FP.SATFINITE.E5M2.F32.PACK_AB_MERGE_C R5, RZ, R2, RZ ;  /* 0x00000002ff05723e */ /* 0x002fe200048060ff */
[----:B------:R0:W-:Y:S01]  /*e3d0*/  @!P4 STG.E.U8 desc[UR20][R26.64+0xc1], R7 ;  /* 0x0000c1071a00c986 */ /* 0x0001e2000c101114 */
[C---:B------:R-:W-:Y:S02]  /*e3e0*/  ISETP.LT.OR P3, PT, R34.reuse, 0xc9, !P0 ;  /* 0x000000c92200780c */ /* 0x040fe40004761670 */
[C---:B------:R-:W-:Y:S01]  /*e3f0*/  ISETP.LT.OR P4, PT, R34.reuse, 0xca, !P0 ;  /* 0x000000ca2200780c */ /* 0x040fe20004781670 */
[----:B------:R1:W-:Y:S01]  /*e400*/  @!P5 STG.E.U8 desc[UR20][R24.64+0xc8], R5 ;  /* 0x0000c8051800d986 */ /* 0x0003e2000c101114 */
[----:B------:R-:W-:Y:S02]  /*e410*/  ISETP.LT.OR P5, PT, R34, 0xd1, !P1 ;  /* 0x000000d12200780c */ /* 0x000fe40004fa1670 */
[----:B------:R-:W-:-:S02]  /*e420*/  F2FP.SATFINITE.E5M2.F32.PACK_AB_MERGE_C R9, RZ, R3, RZ ;  /* 0x00000003ff09723e */ /* 0x000fc400048060ff */
[----:B------:R-:W-:-:S03]  /*e430*/  F2FP.SATFINITE.E5M2.F32.PACK_AB_MERGE_C R11, RZ, R4, RZ ;  /* 0x00000004ff0b723e */ /* 0x000fc600048060ff */
[----:B------:R1:W-:Y:S04]  /*e440*/  @!P6 STG.E.U8 desc[UR20][R24.64+0xc9], R9 ;  /* 0x0000c9091800e986 */ /* 0x0003e8000c101114 */
[----:B------:R-:W-:Y:S01]  /*e450*/  @!P3 STG.E.U8 desc[UR20][R26.64+0xc8], R11 ;  /* 0x0000c80b1a00b986 */ /* 0x000fe2000c101114 */
[----:B------:R-:W-:-:S03]  /*e460*/  FMUL R0, R220, UR25 ;  /* 0x00000019dc007c20 */ /* 0x000fc60008400000 */
[----:B------:R-:W4:Y:S02]  /*e470*/  LDL.LU R220, [R1+0x34] ;  /* 0x0000340001dc7983 */ /* 0x000f240000300800 */
[----:B0-----:R-:W-:Y:S01]  /*e480*/  F2FP.SATFINITE.E5M2.F32.PACK_AB_MERGE_C R7, RZ, R0, RZ ;  /* 0x00000000ff07723e */ /* 0x001fe200048060ff */
[----:B------:R-:W-:Y:S02]  /*e490*/  FMUL R2, R221, UR25 ;  /* 0x00000019dd027c20 */ /* 0x000fe40008400000 */
[----:B------:R-:W4:Y:S03]  /*e4a0*/  LDL.LU R221, [R1+0x38] ;  /* 0x0000380001dd7983 */ /* 0x000f260000300800 */
[----:B-1----:R-:W-:Y:S01]  /*e4b0*/  F2FP.SATFINITE.E5M2.F32.PACK_AB_MERGE_C R5, RZ, R2, RZ ;  /* 0x00000002ff05723e */ /* 0x002fe200048060ff */
[----:B------:R-:W-:Y:S04]  /*e4c0*/  @!P4 STG.E.U8 desc[UR20][R26.64+0xc9], R7 ;  /* 0x0000c9071a00c986 */ /* 0x000fe8000c101114 */
[----:B------:R0:W-:Y:S01]  /*e4d0*/  @!P5 STG.E.U8 desc[UR20][R24.64+0xd0], R5 ;  /* 0x0000d0051800d986 */ /* 0x0001e2000c101114 */
[----:B------:R-:W-:-:S03]  /*e4e0*/  FMUL R3, R223, UR25 ;  /* 0x00000019df037c20 */ /* 0x000fc60008400000 */
[----:B------:R-:W4:Y:S02]  /*e4f0*/  LDL.LU R223, [R1+0x3c] ;  /* 0x00003c0001df7983 */ /* 0x000f240000300800 */
[----:B------:R-:W-:Y:S01]  /*e500*/  F2FP.SATFINITE.E5M2.F32.PACK_AB_MERGE_C R9, RZ, R3, RZ ;  /* 0x00000003ff09723e */ /* 0x000fe200048060ff */
[----:B---3--:R-:W-:Y:S02]  /*e510*/  FMUL R0, R222, UR25 ;  /* 0x00000019de007c20 */ /* 0x008fe40008400000 */
[----:B------:R-:W3:Y:S03]  /*e520*/  LDL.LU R222, [R1+0x40] ;  /* 0x0000400001de7983 */ /* 0x000ee60000300800 */
[----:B------:R-:W-:Y:S01]  /*e530*/  F2FP.SATFINITE.E5M2.F32.PACK_AB_MERGE_C R13, RZ, R0, RZ ;  /* 0x00000000ff0d723e */ /* 0x000fe200048060ff */
[----:B--2---:R-:W-:Y:S02]  /*e540*/  FMUL R2, R224, UR25 ;  /* 0x00000019e0027c20 */ /* 0x004fe40008400000 */
[----:B------:R-:W2:Y:S01]  /*e550*/  LDL.LU R224, [R1+0x44] ;  /* 0x0000440001e07983 */ /* 0x000ea20000300800 */
[----:B----4-:R-:W-:-:S03]  /*e560*/  FMUL R0, R225, UR25 ;  /* 0x00000019e1007c20 */ /* 0x010fc60008400000 */
[----:B------:R-:W4:Y:S01]  /*e570*/  LDL.LU R225, [R1+0x48] ;  /* 0x0000480001e17983 */ /* 0x000f220000300800 */
[----:B------:R-:W-:Y:S01]  /*e580*/  FMUL R3, R226, UR25 ;  /* 0x00000019e2037c20 */ /* 0x000fe20008400000 */
[----:B0-----:R-:W-:Y:S02]  /*e590*/  F2FP.SATFINITE.E5M2.F32.PACK_AB_MERGE_C R5, RZ, R0, RZ ;  /* 0x00000000ff05723e */ /* 0x001fe400048060ff */
[----:B------:R-:W4:Y:S01]  /*e5a0*/  LDL.LU R226, [R1+0x4c] ;  /* 0x00004c0001e27983 */ /* 0x000f220000300800 */
[----:B------:R-:W-:-:S03]  /*e5b0*/  FMUL R0, R227, UR25 ;  /* 0x00000019e3007c20 */ /* 0x000fc60008400000 */
[----:B------:R-:W4:Y:S01]  /*e5c0*/  LDL.LU R227, [R1+0x50] ;  /* 0x0000500001e37983 */ /* 0x000f220000300800 */
[C---:B------:R-:W-:Y:S02]  /*e5d0*/  ISETP.LT.OR P6, PT, R34.reuse, 0xd2, !P1 ;  /* 0x000000d22200780c */ /* 0x040fe40004fc1670 */
[C---:B------:R-:W-:Y:S01]  /*e5e0*/  ISETP.LT.OR P4, PT, R34.reuse, 0xd2, !P0 ;  /* 0x000000d22200780c */ /* 0x040fe20004781670 */
[----:B------:R-:W4:Y:S01]  /*e5f0*/  LDL.LU R218, [R1+0x54] ;  /* 0x0000540001da7983 */ /* 0x000f220000300800 */
[C---:B------:R-:W-:Y:S02]  /*e600*/  ISETP.LT.OR P3, PT, R34.reuse, 0xd1, !P0 ;  /* 0x000000d12200780c */ /* 0x040fe40004761670 */
[----:B------:R-:W-:Y:S02]  /*e610*/  ISETP.LT.OR P5, PT, R34, 0xd9, !P1 ;  /* 0x000000d92200780c */ /* 0x000fe40004fa1670 */
[----:B------:R-:W-:Y:S02]  /*e620*/  F2FP.SATFINITE.E5M2.F32.PACK_AB_MERGE_C R7, RZ, R2, RZ ;  /* 0x00000002ff07723e */ /* 0x000fe400048060ff */
[----:B------:R-:W-:-:S03]  /*e630*/  F2FP.SATFINITE.E5M2.F32.PACK_AB_MERGE_C R11, RZ, R0, RZ ;  /* 0x00000000ff0b723e */ /* 0x000fc600048060ff */
[----:B------:R0:W-:Y:S01]  /*e640*/  @!P6 STG.E.U8 desc[UR20][R24.64+0xd1], R9 ;  /* 0x0000d1091800e986 */ /* 0x0001e2000c101114 */
[----:B------:R-:W-:-:S03]  /*e650*/  ISETP.LT.OR P6, PT, R34, 0xda, !P1 ;  /* 0x000000da2200780c */ /* 0x000fc60004fc1670 */
[----:B------:R-:W-:Y:S01]  /*e660*/  @!P4 STG.E.U8 desc[UR20][R26.64+0xd1], R7 ;  /* 0x0000d1071a00c986 */ /* 0x000fe2000c101114 */
[----:B------:R-:W-:-:S03]  /*e670*/  ISETP.LT.OR P4, PT, R34, 0xda, !P0 ;  /* 0x000000da2200780c */ /* 0x000fc60004781670 */
[----:B------:R-:W-:Y:S01]  /*e680*/  @!P3 STG.E.U8 desc[UR20][R26.64+0xd0], R13 ;  /* 0x0000d00d1a00b986 */ /* 0x000fe2000c101114 */
[----:B0-----:R-:W-:-:S03]  /*e690*/  F2FP.SATFINITE.E5M2.F32.PACK_AB_MERGE_C R9, RZ, R3, RZ ;  /* 0x00000003ff09723e */ /* 0x001fc600048060ff */
[----:B------:R0:W-:Y:S04]  /*e6a0*/  @!P5 STG.E.U8 desc[UR20][R24.64+0xd8], R5 ;  /* 0x0000d8051800d986 */ /* 0x0001e8000c101114 */
[----:B------:R1:W-:Y:S01]  /*e6b0*/  @!P6 STG.E.U8 desc[UR20][R24.64+0xd9], R9 ;  /* 0x0000d9091800e986 */ /* 0x0003e2000c101114 */
[----:B------:R-:W-:-:S03]  /*e6c0*/  FMUL R0, R220, UR25 ;  /* 0x00000019dc007c20 */ /* 0x000fc60008400000 */
[----:B------:R-:W4:Y:S02]  /*e6d0*/  LDL.LU R220, [R1+0x58] ;  /* 0x0000580001dc7983 */ /* 0x000f240000300800 */
[----:B0-----:R-:W-:Y:S01]  /*e6e0*/  F2FP.SATFINITE.E5M2.F32.PACK_AB_MERGE_C R5, RZ, R0, RZ ;  /* 0x00000000ff05723e */ /* 0x001fe200048060ff */
[----:B------:R-:W-:Y:S02]  /*e6f0*/  FMUL R2, R221, UR25 ;  /* 0x00000019dd027c20 */ /* 0x000fe40008400000 */
[----:B------:R-:W4:Y:S03]  /*e700*/  LDL.LU R221, [R1+0x5c] ;  /* 0x00005c0001dd7983 */ /* 0x000f260000300800 */
[----:B------:R-:W-:Y:S01]  /*e710*/  F2FP.SATFINITE.E5M2.F32.PACK_AB_MERGE_C R7, RZ, R2, RZ ;  /* 0x00000002ff07723e */ /* 0x000fe200048060ff */
[----:B------:R0:W-:Y:S01]  /*e720*/  @!P4 STG.E.U8 desc[UR20][R26.64+0xd9], R5 ;  /* 0x0000d9051a00c986 */ /* 0x0001e2000c101114 */
[----:B------:R-:W-:-:S03]  /*e730*/  FMUL R3, R223, UR25 ;  /* 0x00000019df037c20 */ /* 0x000fc60008400000 */
[----:B------:R-:W4:Y:S02]  /*e740*/  LDL.LU R223, [R1+0x60] ;  /* 0x0000600001df7983 */ /* 0x000f240000300800 */
[----:B-1----:R-:W-:Y:S01]  /*e750*/  F2FP.SATFINITE.E5M2.F32.PACK_AB_MERGE_C R9, RZ, R3, RZ ;  /* 0x00000003ff09723e */ /* 0x002fe200048060ff */
[----:B---3--:R-:W-:Y:S02]  /*e760*/  FMUL R4, R222, UR25 ;  /* 0x00000019de047c20 */ /* 0x008fe40008400000 */
[----:B------:R-:W3:Y:S01]  /*e770*/  LDL.LU R222, [R1+0x64] ;  /* 0x0000640001de7983 */ /* 0x000ee20000300800 */
[----:B--2---:R-:W-:-:S03]  /*e780*/  FMUL R0, R224, UR25 ;  /* 0x00000019e0007c20 */ /* 0x004fc60008400000 */
[----:B------:R-:W2:Y:S01]  /*e790*/  LDL.LU R224, [R1+0x68] ;  /* 0x0000680001e07983 */ /* 0x000ea20000300800 */
[----:B----4-:R-:W-:Y:S01]  /*e7a0*/  FMUL R2, R225, UR25 ;  /* 0x00000019e1027c20 */ /* 0x010fe20008400000 */
[----:B0-----:R-:W-:Y:S02]  /*e7b0*/  F2FP.SATFINITE.E5M2.F32.PACK_AB_MERGE_C R5, RZ, R0, RZ ;  /* 0x00000000ff05723e */ /* 0x001fe400048060ff */
[----:B------:R-:W4:Y:S01]  /*e7c0*/  LDL.LU R225, [R1+0x6c] ;  /* 0x00006c0001e17983 */ /* 0x000f220000300800 */
[----:B------:R-:W-:-:S03]  /*e7d0*/  FMUL R3, R226, UR25 ;  /* 0x00000019e2037c20 */ /* 0x000fc60008400000 */
[----:B------:R-:W4:Y:S01]  /*e7e0*/  LDL.LU R226, [R1+0x70] ;  /* 0x0000700001e27983 */ /* 0x000f220000300800 */
[----:B------:R-:W-:-:S03]  /*e7f0*/  FMUL R0, R227, UR25 ;  /* 0x00000019e3007c20 */ /* 0x000fc60008400000 */
[----:B------:R-:W4:Y:S01]  /*e800*/  LDL.LU R227, [R1+0x74] ;  /* 0x0000740001e37983 */ /* 0x000f220000300800 */
[C---:B------:R-:W-:Y:S02]  /*e810*/  ISETP.LT.OR P3, PT, R34.reuse, 0xd9, !P0 ;  /* 0x000000d92200780c */ /* 0x040fe40004761670 */
[C---:B------:R-:W-:Y:S02]  /*e820*/  ISETP.LT.OR P5, PT, R34.reuse, 0xe1, !P1 ;  /* 0x000000e12200780c */ /* 0x040fe40004fa1670 */
[C---:B------:R-:W-:Y:S02]  /*e830*/  ISETP.LT.OR P6, PT, R34.reuse, 0xe2, !P1 ;  /* 0x000000e22200780c */ /* 0x040fe40004fc1670 */
[----:B------:R-:W-:-:S07]  /*e840*/  ISETP.LT.OR P4, PT, R34, 0xe2, !P0 ;  /* 0x000000e22200780c */ /* 0x000fce0004781670 */
[----:B------:R-:W-:Y:S01]  /*e850*/  @!P3 STG.E.U8 desc[UR20][R26.64+0xd8], R11 ;  /* 0x0000d80b1a00b986 */ /* 0x000fe2000c101114 */
[----:B------:R-:W-:-:S03]  /*e860*/  ISETP.LT.OR P3, PT, R34, 0xe1, !P0 ;  /* 0x000000e12200780c */ /* 0x000fc60004761670 */
[----:B------:R0:W-:Y:S01]  /*e870*/  @!P5 STG.E.U8 desc[UR20][R24.64+0xe0], R7 ;  /* 0x0000e0071800d986 */ /* 0x0001e2000c101114 */
[----:B------:R-:W-:-:S03]  /*e880*/  ISETP.LT.OR P5, PT, R34, 0xe9, !P1 ;  /* 0x000000e92200780c */ /* 0x000fc60004fa1670 */
[----:B------:R1:W-:Y:S01]  /*e890*/  @!P6 STG.E.U8 desc[UR20][R24.64+0xe1], R9 ;  /* 0x0000e1091800e986 */ /* 0x0003e2000c101114 */
[----:B------:R-:W-:Y:S02]  /*e8a0*/  ISETP.LT.OR P6, PT, R34, 0xea, !P1 ;  /* 0x000000ea2200780c */ /* 0x000fe40004fc1670 */
[----:B------:R-:W-:Y:S01]  /*e8b0*/  F2FP.SATFINITE.E5M2.F32.PACK_AB_MERGE_C R13, RZ, R4, RZ ;  /* 0x00000004ff0d723e */ /* 0x000fe200048060ff */
[----:B------:R1:W-:Y:S01]  /*e8c0*/  @!P4 STG.E.U8 desc[UR20][R26.64+0xe1], R5 ;  /* 0x0000e1051a00c986 */ /* 0x0003e2000c101114 */
[----:B0-----:R-:W-:-:S03]  /*e8d0*/  F2FP.SATFINITE.E5M2.F32.PACK_AB_MERGE_C R7, RZ, R2, RZ ;  /* 0x00000002ff07723e */ /* 0x001fc600048060ff */
[----:B------:R-:W-:Y:S01]  /*e8e0*/  @!P3 STG.E.U8 desc[UR20][R26.64+0xe0], R13 ;  /* 0x0000e00d1a00b986 */ /* 0x000fe2000c101114 */
[----:B-1----:R-:W-:-:S03]  /*e8f0*/  F2FP.SATFINITE.E5M2.F32.PACK_AB_MERGE_C R9, RZ, R3, RZ ;  /* 0x00000003ff09723e */ /* 0x002fc600048060ff */
[----:B------:R0:W-:Y:S01]  /*e900*/  @!P5 STG.E.U8 desc[UR20][R24.64+0xe8], R7 ;  /* 0x0000e8071800d986 */ /* 0x0001e2000c101114 */
[C---:B------:R-:W-:Y:S02]  /*e910*/  ISETP.LT.OR P3, PT, R34.reuse, 0xe9, !P0 ;  /* 0x000000e92200780c */ /* 0x040fe40004761670 */
[C---:B------:R-:W-:Y:S01]  /*e920*/  ISETP.LT.OR P4, PT, R34.reuse, 0xea, !P0 ;  /* 0x000000ea2200780c */ /* 0x040fe20004781670 */
[----:B------:R1:W-:Y:S01]  /*e930*/  @!P6 STG.E.U8 desc[UR20][R24.64+0xe9], R9 ;  /* 0x0000e9091800e986 */ /* 0x0003e2000c101114 */
[----:B------:R-:W-:Y:S01]  /*e940*/  ISETP.LT.OR P5, PT, R34, 0xf1, !P1 ;  /* 0x000000f12200780c */ /* 0x000fe20004fa1670 */
[----:B------:R-:W-:Y:S01]  /*e950*/  FMUL R2, R218, UR25 ;  /* 0x00000019da027c20 */ /* 0x000fe20008400000 */
[----:B------:R-:W-:Y:S02]  /*e960*/  ISETP.LT.OR P6, PT, R34, 0xf2, !P1 ;  /* 0x000000f22200780c */ /* 0x000fe40004fc1670 */
[----:B------:R-:W-:Y:S02]  /*e970*/  F2FP.SATFINITE.E5M2.F32.PACK_AB_MERGE_C R11, RZ, R0, RZ ;  /* 0x00000000ff0b723e */ /* 0x000fe400048060ff */
[----:B------:R-:W-:-:S03]  /*e980*/  F2FP.SATFINITE.E5M2.F32.PACK_AB_MERGE_C R5, RZ, R2, RZ ;  /* 0x00000002ff05723e */ /* 0x000fc600048060ff */
[----:B------:R-:W-:Y:S01]  /*e990*/  @!P3 STG.E.U8 desc[UR20][R26.64+0xe8], R11 ;  /* 0x0000e80b1a00b986 */ /* 0x000fe2000c101114 */
[----:B------:R-:W-:-:S03]  /*e9a0*/  ISETP.LT.OR P3, PT, R34, 0xf1, !P0 ;  /* 0x000000f12200780c */ /* 0x000fc60004761670 */
[----:B------:R-:W-:Y:S01]  /*e9b0*/  @!P4 STG.E.U8 desc[UR20][R26.64+0xe9], R5 ;  /* 0x0000e9051a00c986 */ /* 0x000fe2000c101114 */
[C---:B------:R-:W-:Y:S02]  /*e9c0*/  ISETP.LT.OR P4, PT, R34.reuse, 0xf9, !P1 ;  /* 0x000000f92200780c */ /* 0x040fe40004f81670 */
[----:B------:R-:W-:Y:S01]  /*e9d0*/  ISETP.LT.OR P1, PT, R34, 0xfa, !P1 ;  /* 0x000000fa2200780c */ /* 0x000fe20004f21670 */
[----:B------:R-:W-:-:S05]  /*e9e0*/  FMUL R0, R220, UR25 ;  /* 0x00000019dc007c20 */ /* 0x000fca0008400000 */
[----:B0-----:R-:W-:-:S05]  /*e9f0*/  F2FP.SATFINITE.E5M2.F32.PACK_AB_MERGE_C R7, RZ, R0, RZ ;  /* 0x00000000ff07723e */ /* 0x001fca00048060ff */
[----:B------:R0:W-:Y:S01]  /*ea00*/  @!P5 STG.E.U8 desc[UR20][R24.64+0xf0], R7 ;  /* 0x0000f0071800d986 */ /* 0x0001e2000c101114 */
[----:B------:R-:W-:-:S05]  /*ea10*/  FMUL R3, R221, UR25 ;  /* 0x00000019dd037c20 */ /* 0x000fca0008400000 */
[----:B-1----:R-:W-:Y:S02]  /*ea20*/  F2FP.SATFINITE.E5M2.F32.PACK_AB_MERGE_C R9, RZ, R3, RZ ;  /* 0x00000003ff09723e */ /* 0x002fe400048060ff */
[----:B------:R-:W-:-:S03]  /*ea30*/  ISETP.LT.OR P5, PT, R34, 0xf2, !P0 ;  /* 0x000000f22200780c */ /* 0x000fc600047a1670 */
[----:B------:R1:W-:Y:S01]  /*ea40*/  @!P6 STG.E.U8 desc[UR20][R24.64+0xf1], R9 ;  /* 0x0000f1091800e986 */ /* 0x0003e2000c101114 */
[C---:B------:R-:W-:Y:S02]  /*ea50*/  ISETP.LT.OR P6, PT, R34.reuse, 0xf9, !P0 ;  /* 0x000000f92200780c */ /* 0x040fe400047c1670 */
[----:B------:R-:W-:Y:S01]  /*ea60*/  ISETP.LT.OR P0, PT, R34, 0xfa, !P0 ;  /* 0x000000fa2200780c */ /* 0x000fe20004701670 */
[----:B------:R-:W-:-:S05]  /*ea70*/  FMUL R0, R223, UR25 ;  /* 0x00000019df007c20 */ /* 0x000fca0008400000 */
[----:B------:R-:W-:-:S05]  /*ea80*/  F2FP.SATFINITE.E5M2.F32.PACK_AB_MERGE_C R13, RZ, R0, RZ ;  /* 0x00000000ff0d723e */ /* 0x000fca00048060ff */
[----:B------:R0:W-:Y:S01]  /*ea90*/  @!P3 STG.E.U8 desc[UR20][R26.64+0xf0], R13 ;  /* 0x0000f00d1a00b986 */ /* 0x0001e2000c101114 */
[----:B---3--:R-:W-:Y:S01]  /*eaa0*/  FMUL R0, R222, UR25 ;  /* 0x00000019de007c20 */ /* 0x008fe20008400000 */
[----:B--2---:R-:W-:Y:S01]  /*eab0*/  FMUL R2, R224, UR25 ;  /* 0x00000019e0027c20 */ /* 0x004fe20008400000 */
[----:B----4-:R-:W-:-:S03]  /*eac0*/  FMUL R3, R225, UR25 ;  /* 0x00000019e1037c20 */ /* 0x010fc60008400000 */
[----:B0-----:R-:W-:Y:S01]  /*ead0*/  F2FP.SATFINITE.E5M2.F32.PACK_AB_MERGE_C R7, RZ, R0, RZ ;  /* 0x00000000ff07723e */ /* 0x001fe200048060ff */
[----:B------:R-:W-:Y:S01]  /*eae0*/  FMUL R4, R226, UR25 ;  /* 0x00000019e2047c20 */ /* 0x000fe20008400000 */
[----:B------:R-:W-:Y:S01]  /*eaf0*/  FMUL R5, R227, UR25 ;  /* 0x00000019e3057c20 */ /* 0x000fe20008400000 */
[----:B-1----:R-:W-:Y:S02]  /*eb00*/  F2FP.SATFINITE.E5M2.F32.PACK_AB_MERGE_C R9, RZ, R2, RZ ;  /* 0x00000002ff09723e */ /* 0x002fe400048060ff */
[----:B------:R-:W-:Y:S02]  /*eb10*/  F2FP.SATFINITE.E5M2.F32.PACK_AB_MERGE_C R3, RZ, R3, RZ ;  /* 0x00000003ff03723e */ /* 0x000fe400048060ff */
[----:B------:R-:W-:Y:S02]  /*eb20*/  F2FP.SATFINITE.E5M2.F32.PACK_AB_MERGE_C R11, RZ, R4, RZ ;  /* 0x00000004ff0b723e */ /* 0x000fe400048060ff */
[----:B------:R-:W-:Y:S01]  /*eb30*/  F2FP.SATFINITE.E5M2.F32.PACK_AB_MERGE_C R5, RZ, R5, RZ ;  /* 0x00000005ff05723e */ /* 0x000fe200048060ff */
[----:B------:R0:W-:Y:S04]  /*eb40*/  @!P5 STG.E.U8 desc[UR20][R26.64+0xf1], R7 ;  /* 0x0000f1071a00d986 */ /* 0x0001e8000c101114 */
[----:B------:R0:W-:Y:S04]  /*eb50*/  @!P4 STG.E.U8 desc[UR20][R24.64+0xf8], R9 ;  /* 0x0000f8091800c986 */ /* 0x0001e8000c101114 */
[----:B------:R0:W-:Y:S04]  /*eb60*/  @!P1 STG.E.U8 desc[UR20][R24.64+0xf9], R3 ;  /* 0x0000f90318009986 */ /* 0x0001e8000c101114 */
[----:B------:R0:W-:Y:S04]  /*eb70*/  @!P6 STG.E.U8 desc[UR20][R26.64+0xf8], R11 ;  /* 0x0000f80b1a00e986 */ /* 0x0001e8000c101114 */
[----:B------:R0:W-:Y:S02]  /*eb80*/  @!P0 STG.E.U8 desc[UR20][R26.64+0xf9], R5 ;  /* 0x0000f9051a008986 */ /* 0x0001e4000c101114 */
.L_x_298:
[----:B------:R-:W-:Y:S05]  /*eb90*/  BSYNC B0 ;  /* 0x0000000000007941 */ /* 0x000fea0003800000 */
.L_x_40:
[----:B------:R-:W2:Y:S01]  /*eba0*/  LDL.LU R22, [R1+0x84] ;  /* 0x0000840001167983 */ /* 0x000ea20000300800 */
[----:B0-----:R-:W-:Y:S01]  /*ebb0*/  IMAD.U32 R3, RZ, RZ, UR18 ;  /* 0x00000012ff037e24 */ /* 0x001fe2000f8e00ff */
[----:B------:R-:W-:Y:S02]  /*ebc0*/  ULDC.64 UR6, c[0x0][0x650] ;  /* 0x0001940000067ab9 */ /* 0x000fe40000000a00 */
[----:B------:R-:W3:Y:S01]  /*ebd0*/  LDL.LU R19, [R1+0x88] ;  /* 0x0000880001137983 */ /* 0x000ee20000300800 */
[----:B-----5:R-:W-:Y:S01]  /*ebe0*/  IMAD.U32 R0, RZ, RZ, UR22 ;  /* 0x00000016ff007e24 */ /* 0x020fe2000f8e00ff */
[----:B------:R0:W-:Y:S01]  /*ebf0*/  SYNCS.ARRIVE.TRANS64.A1T0 RZ, [R3+UR29], RZ ;  /* 0x000000ff03ff79a7 */ /* 0x0001e2000810001d */
[----:B------:R-:W-:Y:S02]  /*ec00*/  IMAD.U32 R2, RZ, RZ, UR22 ;  /* 0x00000016ff027e24 */ /* 0x000fe4000f8e00ff */
[----:B------:R-:W-:Y:S02]  /*ec10*/  IMAD.MOV.U32 R4, RZ, RZ, -0x1 ;  /* 0xffffffffff047424 */ /* 0x000fe400078e00ff */
[----:B0-----:R-:W-:Y:S01]  /*ec20*/  IMAD.U32 R3, RZ, RZ, UR15 ;  /* 0x0000000fff037e24 */ /* 0x001fe2000f8e00ff */
[----:B---3--:R-:W-:-:S02]  /*ec30*/  LEA R19, P0, R0, R19, 0x1 ;  /* 0x0000001300137211 */ /* 0x008fc400078008ff */
[----:B------:R-:W-:Y:S02]  /*ec40*/  PRMT R0, RZ, 0x7610, R0 ;  /* 0x00007610ff007816 */ /* 0x000fe40000000000 */
[----:B--2---:R-:W-:Y:S01]  /*ec50*/  LEA.HI.X R22, R2, R22, R3, 0x1, P0 ;  /* 0x0000001602167211 */ /* 0x004fe200000f0c03 */
[----:B------:R-:W-:Y:S01]  /*ec60*/  IMAD.MOV.U32 R2, RZ, RZ, -0x1 ;  /* 0xffffffffff027424 */ /* 0x000fe200078e00ff */
[----:B------:R0:W-:Y:S01]  /*ec70*/  STL [R1+0x88], R19 ;  /* 0x0000881301007387 */ /* 0x0001e20000100800 */
[----:B------:R-:W-:Y:S01]  /*ec80*/  IMAD.MOV.U32 R3, RZ, RZ, -0x1 ;  /* 0xffffffffff037424 */ /* 0x000fe200078e00ff */
[----:B------:R-:W-:Y:S02]  /*ec90*/  ISETP.GE.U32.AND P0, PT, R19, UR6, PT ;  /* 0x0000000613007c0c */ /* 0x000fe4000bf06070 */
[----:B------:R0:W-:Y:S02]  /*eca0*/  STL [R1+0x84], R22 ;  /* 0x0000841601007387 */ /* 0x0001e40000100800 */
[----:B------:R-:W-:-:S02]  /*ecb0*/  ISETP.GE.U32.AND.EX P0, PT, R22, UR7, PT, P0 ;  /* 0x0000000716007c0c */ /* 0x000fc4000bf06100 */
[----:B------:R0:W-:Y:S04]  /*ecc0*/  STL [R1+0x8c], R4 ;  /* 0x00008c0401007387 */ /* 0x0001e80000100800 */
[----:B------:R0:W-:Y:S04]  /*ecd0*/  STL [R1+0x7c], R2 ;  /* 0x00007c0201007387 */ /* 0x0001e80000100800 */
[----:B------:R0:W-:Y:S03]  /*ece0*/  STL [R1+0x90], R3 ;  /* 0x0000900301007387 */ /* 0x0001e60000100800 */
[----:B------:R-:W-:Y:S05]  /*ecf0*/  @P0 BRA `(.L_x_299) ;  /* 0x0000000400740947 */ /* 0x000fea0003800000 */
[----:B------:R-:W2:Y:S01]  /*ed00*/  S2R R14, SR_CTAID.X ;  /* 0x00000000000e7919 */ /* 0x000ea20000002500 */
[----:B------:R-:W3:Y:S01]  /*ed10*/  LDC.64 R8, c[0x0][0x628] ;  /* 0x00018a00ff087b82 */ /* 0x000ee20000000a00 */
[----:B------:R-:W-:Y:S01]  /*ed20*/  ULDC UR6, c[0x0][0x150] ;  /* 0x0000540000067ab9 */ /* 0x000fe20000000800 */
[----:B------:R-:W-:Y:S01]  /*ed30*/  IMAD.MOV.U32 R6, RZ, RZ, R19 ;  /* 0x000000ffff067224 */ /* 0x000fe200078e0013 */
[----:B------:R-:W0:Y:S01]  /*ed40*/  S2R R16, SR_CTAID.Y ;  /* 0x0000000000107919 */ /* 0x000e220000002600 */
[----:B------:R-:W-:-:S04]  /*ed50*/  IMAD.MOV.U32 R7, RZ, RZ, R22 ;  /* 0x000000ffff077224 */ /* 0x000fc800078e0016 */
[----:B------:R-:W0:Y:S08]  /*ed60*/  LDC R17, c[0x0][0x144] ;  /* 0x00005100ff117b82 */ /* 0x000e300000000800 */
[----:B------:R-:W0:Y:S08]  /*ed70*/  LDC R10, c[0x0][0x630] ;  /* 0x00018c00ff0a7b82 */ /* 0x000e300000000800 */
[----:B------:R-:W0:Y:S01]  /*ed80*/  LDC.64 R12, c[0x0][0x620] ;  /* 0x00018800ff0c7b82 */ /* 0x000e220000000a00 */
[----:B---3--:R-:W-:-:S04]  /*ed90*/  ISETP.NE.U32.AND P0, PT, R8, RZ, PT ;  /* 0x000000ff0800720c */ /* 0x008fc80003f05070 */
[----:B------:R-:W-:Y:S02]  /*eda0*/  ISETP.NE.AND.EX P0, PT, R9, RZ, PT, P0 ;  /* 0x000000ff0900720c */ /* 0x000fe40003f05300 */
[----:B--2---:R-:W-:-:S05]  /*edb0*/  I2FP.F32.U32 R0, R14 ;  /* 0x0000000e00007245 */ /* 0x004fca0000201000 */
[----:B------:R-:W-:-:S04]  /*edc0*/  FMUL R0, R0, UR6 ;  /* 0x0000000600007c20 */ /* 0x000fc80008400000 */
[----:B------:R2:W3:Y:S02]  /*edd0*/  F2I.U32.TRUNC.NTZ R15, R0 ;  /* 0x00000000000f7305 */ /* 0x0004e4000020f000 */
[----:B------:R-:W-:Y:S05]  /*ede0*/  @!P0 BRA `(.L_x_300) ;  /* 0x0000000000288947 */ /* 0x000fea0003800000 */
[----:B--2---:R-:W2:Y:S02]  /*edf0*/  LDC R0, c[0x0][0x634] ;  /* 0x00018d00ff007b82 */ /* 0x004ea40000000800 */
[----:B--2---:R-:W-:-:S05]  /*ee00*/  IADD3 R7, P0, R19, R0, RZ ;  /* 0x0000000013077210 */ /* 0x004fca0007f1e0ff */
[----:B------:R-:W-:-:S04]  /*ee10*/  IMAD.X R11, RZ, RZ, R22, P0 ;  /* 0x000000ffff0b7224 */ /* 0x000fc800000e0616 */
[----:B0-----:R-:W-:-:S04]  /*ee20*/  IMAD.WIDE.U32 R2, R11, R8, RZ ;  /* 0x000000080b027225 */ /* 0x001fc800078e00ff */
[----:B------:R-:W-:-:S04]  /*ee30*/  IMAD.WIDE.U32 R4, P0, R7, R9, R2 ;  /* 0x0000000907047225 */ /* 0x000fc80007800002 */
[----:B------:R-:W-:-:S04]  /*ee40*/  IMAD.WIDE.U32 R2, R7, R8, RZ ;  /* 0x0000000807027225 */ /* 0x000fc800078e00ff */
[----:B------:R-:W-:Y:S01]  /*ee50*/  IMAD.X R7, RZ, RZ, RZ, P0 ;  /* 0x000000ffff077224 */ /* 0x000fe200000e06ff */
[----:B------:R-:W-:Y:S01]  /*ee60*/  IADD3 RZ, P0, R3, R4, RZ ;  /* 0x0000000403ff7210 */ /* 0x000fe20007f1e0ff */
[----:B------:R-:W-:-:S04]  /*ee70*/  IMAD.MOV.U32 R6, RZ, RZ, R5 ;  /* 0x000000ffff067224 */ /* 0x000fc800078e0005 */
[----:B------:R-:W-:-:S08]  /*ee80*/  IMAD.WIDE.U32.X R6, R11, R9, R6, P0 ;  /* 0x000000090b067225 */ /* 0x000fd000000e0406 */
.L_x_300:
[-CC-:B0-----:R-:W-:Y:S01]  /*ee90*/  SHF.R.U64 R11, R6, R10.reuse, R7.reuse ;  /* 0x0000000a060b7219 */ /* 0x181fe20000001207 */
[----:B------:R-:W0:Y:S01]  /*eea0*/  LDC.64 R20, c[0x0][0x640] ;  /* 0x00019000ff147b82 */ /* 0x000e220000000a00 */
[----:B--2---:R-:W-:Y:S01]  /*eeb0*/  SHF.R.U32.HI R0, RZ, R10, R7 ;  /* 0x0000000aff007219 */ /* 0x004fe20000011607 */
[----:B------:R-:W-:Y:S01]  /*eec0*/  IMAD.MOV.U32 R2, RZ, RZ, R19 ;  /* 0x000000ffff027224 */ /* 0x000fe200078e0013 */
[----:B------:R-:W-:Y:S01]  /*eed0*/  IADD3 R5, P0, RZ, -R11, RZ ;  /* 0x8000000bff057210 */ /* 0x000fe20007f1e0ff */
[----:B---3--:R-:W-:Y:S01]  /*eee0*/  IMAD.MOV R15, RZ, RZ, -R15 ;  /* 0x000000ffff0f7224 */ /* 0x008fe200078e0a0f */
[----:B------:R-:W-:Y:S01]  /*eef0*/  ULDC UR6, c[0x0][0x154] ;  /* 0x0000550000067ab9 */ /* 0x000fe20000000800 */
[----:B------:R-:W-:Y:S02]  /*ef00*/  IMAD.MOV.U32 R7, RZ, RZ, 0x1 ;  /* 0x00000001ff077424 */ /* 0x000fe400078e00ff */
[----:B------:R-:W2:Y:S01]  /*ef10*/  LDC R4, c[0x0][0x618] ;  /* 0x00018600ff047b82 */ /* 0x000ea20000000800 */
[----:B------:R-:W-:-:S02]  /*ef20*/  IMAD.X R3, RZ, RZ, ~R0, P0 ;  /* 0x000000ffff037224 */ /* 0x000fc400000e0e00 */
[----:B------:R-:W-:Y:S02]  /*ef30*/  IMAD R17, R17, R15, R14 ;  /* 0x0000000f11117224 */ /* 0x000fe400078e020e */
[-C--:B------:R-:W-:Y:S02]  /*ef40*/  IMAD R0, R3, R12.reuse, RZ ;  /* 0x0000000c03007224 */ /* 0x080fe400078e02ff */
[----:B------:R-:W-:Y:S01]  /*ef50*/  IMAD.MOV.U32 R3, RZ, RZ, R22 ;  /* 0x000000ffff037224 */ /* 0x000fe200078e0016 */
[----:B------:R-:W3:Y:S01]  /*ef60*/  LDC R6, c[0x0][0x608] ;  /* 0x00018200ff067b82 */ /* 0x000ee20000000800 */
[----:B------:R-:W-:-:S04]  /*ef70*/  IMAD.WIDE.U32 R2, R5, R12, R2 ;  /* 0x0000000c05027225 */ /* 0x000fc800078e0002 */
[----:B------:R-:W-:-:S03]  /*ef80*/  IMAD R5, R5, R13, R0 ;  /* 0x0000000d05057224 */ /* 0x000fc600078e0200 */
[----:B------:R-:W5:Y:S01]  /*ef90*/  LDC R18, c[0x0][0x658] ;  /* 0x00019600ff127b82 */ /* 0x000f620000000800 */
[----:B------:R-:W-:Y:S01]  /*efa0*/  I2FP.F32.U32 R0, R16 ;  /* 0x0000001000007245 */ /* 0x000fe20000201000 */
[----:B------:R-:W-:Y:S01]  /*efb0*/  IMAD.IADD R3, R3, 0x1, R5 ;  /* 0x0000000103037824 */ /* 0x000fe200078e0205 */
[----:B0-----:R-:W-:Y:S01]  /*efc0*/  ISETP.NE.U32.AND P0, PT, R20, RZ, PT ;  /* 0x000000ff1400720c */ /* 0x001fe20003f05070 */
[----:B------:R-:W-:Y:S02]  /*efd0*/  IMAD.MOV.U32 R5, RZ, RZ, -0x1 ;  /* 0xffffffffff057424 */ /* 0x000fe400078e00ff */
[----:B------:R-:W-:Y:S02]  /*efe0*/  FMUL R0, R0, UR6 ;  /* 0x0000000600007c20 */ /* 0x000fe40008400000 */
[----:B------:R-:W0:Y:S01]  /*eff0*/  LDC R15, c[0x0][0x148] ;  /* 0x00005200ff0f7b82 */ /* 0x000e220000000800 */
[----:B--2---:R-:W-:Y:S01]  /*f000*/  SHF.R.U64 R10, R2, R4, R3 ;  /* 0x00000004020a7219 */ /* 0x004fe20000001203 */
[----:B------:R2:W0:Y:S01]  /*f010*/  F2I.U32.TRUNC.NTZ R13, R0 ;  /* 0x00000000000d7305 */ /* 0x000422000020f000 */
[----:B------:R-:W-:-:S02]  /*f020*/  ISETP.NE.AND.EX P0, PT, R21, RZ, PT, P0 ;  /* 0x000000ff1500720c */ /* 0x000fc40003f05300 */
[----:B------:R-:W-:-:S03]  /*f030*/  SHF.R.U32.HI R3, RZ, R4, R3 ;  /* 0x00000004ff037219 */ /* 0x000fc60000011603 */
[----:B------:R-:W0:Y:S01]  /*f040*/  LDC R14, c[0x0][0x600] ;  /* 0x00018000ff0e7b82 */ /* 0x000e220000000800 */
[-CC-:B---3--:R-:W-:Y:S02]  /*f050*/  SHF.R.U64 R8, R10, R6.reuse, R3.reuse ;  /* 0x000000060a087219 */ /* 0x188fe40000001203 */
[----:B------:R-:W-:-:S05]  /*f060*/  SHF.R.U32.HI R3, RZ, R6, R3 ;  /* 0x00000006ff037219 */ /* 0x000fca0000011603 */
[----:B------:R-:W3:Y:S01]  /*f070*/  LDC R22, c[0x0][0x648] ;  /* 0x00019200ff167b82 */ /* 0x000ee20000000800 */
[-CC-:B-----5:R-:W-:Y:S02]  /*f080*/  SHF.R.U64 R12, R8, R18.reuse, R3.reuse ;  /* 0x00000012080c7219 */ /* 0x1a0fe40000001203 */
[-C--:B------:R-:W-:Y:S02]  /*f090*/  SHF.L.U32 R5, R5, R18.reuse, RZ ;  /* 0x0000001205057219 */ /* 0x080fe400000006ff */
[-C--:B------:R-:W-:Y:S01]  /*f0a0*/  SHF.R.U32.HI R3, RZ, R18.reuse, R3 ;  /* 0x00000012ff037219 */ /* 0x080fe20000011603 */
[----:B------:R-:W-:Y:S01]  /*f0b0*/  IMAD.MOV.U32 R2, RZ, RZ, R12 ;  /* 0x000000ffff027224 */ /* 0x000fe200078e000c */
[----:B------:R-:W-:Y:S01]  /*f0c0*/  SHF.L.U32 R18, R7, R18, RZ ;  /* 0x0000001207127219 */ /* 0x000fe200000006ff */
[----:B------:R-:W0:Y:S01]  /*f0d0*/  LDC R23, c[0x0][0x638] ;  /* 0x00018e00ff177b82 */ /* 0x000e220000000800 */
[----:B------:R-:W-:-:S07]  /*f0e0*/  LOP3.LUT R19, RZ, R5, RZ, 0x33, !PT ;  /* 0x00000005ff137212 */ /* 0x000fce00078e33ff */
[----:B------:R-:W0:Y:S01]  /*f0f0*/  LDC R24, c[0x0][0x610] ;  /* 0x00018400ff187b82 */ /* 0x000e220000000800 */
[----:B--2---:R-:W-:Y:S05]  /*f100*/  @!P0 BRA `(.L_x_301) ;  /* 0x0000000000288947 */ /* 0x004fea0003800000 */
[----:B------:R-:W2:Y:S02]  /*f110*/  LDC R7, c[0x0][0x64c] ;  /* 0x00019300ff077b82 */ /* 0x000ea40000000800 */
[----:B--2---:R-:W-:-:S05]  /*f120*/  IADD3 R7, P0, R12, R7, RZ ;  /* 0x000000070c077210 */ /* 0x004fca0007f1e0ff */
        /* <DEDUP_REMOVED lines=8> */
.L_x_301:
[----:B---3--:R-:W-:Y:S01]  /*f1b0*/  SHF.R.U64 R0, R2, R22, R3 ;  /* 0x0000001602007219 */ /* 0x008fe20000001203 */
[----:B0-----:R-:W-:Y:S01]  /*f1c0*/  VIADD R7, R14, 0xffffffff ;  /* 0xffffffff0e077836 */ /* 0x001fe20000000000 */
[----:B------:R-:W-:Y:S01]  /*f1d0*/  LOP3.LUT R5, R8, R19, RZ, 0xc0, !PT ;  /* 0x0000001308057212 */ /* 0x000fe200078ec0ff */
[----:B------:R-:W-:Y:S02]  /*f1e0*/  IMAD.MOV R13, RZ, RZ, -R13 ;  /* 0x000000ffff0d7224 */ /* 0x000fe400078e0a0d */
[----:B------:R-:W-:Y:S02]  /*f1f0*/  IMAD.MOV R3, RZ, RZ, -R0 ;  /* 0x000000ffff037224 */ /* 0x000fe400078e0a00 */
[----:B------:R-:W-:Y:S01]  /*f200*/  IMAD R2, R18, R0, R5 ;  /* 0x0000000012027224 */ /* 0x000fe200078e0205 */
[----:B------:R-:W-:Y:S01]  /*f210*/  LOP3.LUT R5, R10, R7, RZ, 0xc0, !PT ;  /* 0x000000070a057212 */ /* 0x000fe200078ec0ff */
[----:B------:R-:W-:Y:S02]  /*f220*/  @P2 IMAD R17, R15, R13, R16 ;  /* 0x0000000d0f112224 */ /* 0x000fe400078e0210 */
[----:B------:R-:W-:-:S02]  /*f230*/  IMAD R0, R3, R23, R12 ;  /* 0x0000001703007224 */ /* 0x000fc400078e020c */
[----:B------:R-:W-:Y:S02]  /*f240*/  IMAD.MOV.U32 R4, RZ, RZ, 0x1 ;  /* 0x00000001ff047424 */ /* 0x000fe400078e00ff */
[----:B------:R-:W-:Y:S02]  /*f250*/  IMAD R2, R2, R24, R17 ;  /* 0x0000001802027224 */ /* 0x000fe400078e0211 */
[----:B------:R-:W-:Y:S01]  /*f260*/  IMAD R3, R0, R14, R5 ;  /* 0x0000000e00037224 */ /* 0x000fe200078e0205 */
[----:B------:R-:W-:-:S04]  /*f270*/  PRMT R0, R4, 0x7610, R0 ;  /* 0x0000761004007816 */ /* 0x000fc80000000000 */
[----:B------:R-:W-:Y:S02]  /*f280*/  SEL R4, R3, R2, !P2 ;  /* 0x0000000203047207 */ /* 0x000fe40005000000 */
[----:B------:R-:W-:-:S03]  /*f290*/  SEL R2, R2, R3, !P2 ;  /* 0x0000000302027207 */ /* 0x000fc60005000000 */
[----:B------:R2:W-:Y:S04]  /*f2a0*/  STL [R1+0x90], R4 ;  /* 0x0000900401007387 */ /* 0x0005e80000100800 */
[----:B------:R2:W-:Y:S04]  /*f2b0*/  STL [R1+0x7c], R11 ;  /* 0x00007c0b01007387 */ /* 0x0005e80000100800 */
[----:B------:R2:W-:Y:S02]  /*f2c0*/  STL [R1+0x8c], R2 ;  /* 0x00008c0201007387 */ /* 0x0005e40000100800 */
.L_x_299:
[----:B------:R-:W-:Y:S01]  /*f2d0*/  LOP3.LUT P0, RZ, R0, 0xff, RZ, 0xc0, !PT ;  /* 0x000000ff00ff7812 */ /* 0x000fe2000780c0ff */
[----:B------:R-:W-:-:S12]  /*f2e0*/  ULOP3.LUT UR30, UR30, 0x1, URZ, 0x3c, !UPT ;  /* 0x000000011e1e7892 */ /* 0x000fd8000f8e3c3f */
[----:B------:R-:W-:Y:S05]  /*f2f0*/  @P0 BRA `(.L_x_302) ;  /* 0xffffff2400d00947 */ /* 0x000fea000383ffff */
[----:B------:R-:W-:Y:S05]  /*f300*/  EXIT ;  /* 0x000000000000794d */ /* 0x000fea0003800000 */
.L_x_18:
[----:B------:R-:W-:-:S08]  /*f310*/  ISETP.NE.AND P0, PT, RZ, UR6, PT ;  /* 0x00000006ff007c0c */ /* 0x000fd0000bf05270 */
[----:B0123--:R-:W0:-:S00]  /*f320*/  USETMAXREG.DEALLOC.CTAPOOL 0x28 ;  /* 0x00000028000079c8 */ /* 0x00fe0000080e0500 */
[----:B------:R-:W-:Y:S05]  /*f330*/  @P0 EXIT ;  /* 0x000000000000094d */ /* 0x000fea0003800000 */
[----:B0-----:R-:W-:Y:S01]  /*f340*/  LOP3.LUT P0, RZ, R0, 0xff, RZ, 0xc0, !PT ;  /* 0x000000ff00ff7812 */ /* 0x001fe2000780c0ff */
[----:B------:R-:W-:Y:S02]  /*f350*/  IMAD.MOV.U32 R0, RZ, RZ, 0x1 ;  /* 0x00000001ff007424 */ /* 0x000fe400078e00ff */
[----:B------:R-:W-:-:S10]  /*f360*/  IMAD.MOV.U32 R8, RZ, RZ, RZ ;  /* 0x000000ffff087224 */ /* 0x000fd400078e00ff */
[----:B------:R-:W-:Y:S05]  /*f370*/  @!P0 BRA `(.L_x_303) ;  /* 0x0000000c00ac8947 */ /* 0x000fea0003800000 */
[----:B------:R-:W0:Y:S01]  /*f380*/  S2UR UR5, SR_CgaCtaId ;  /* 0x00000000000579c3 */ /* 0x000e220000008800 */
[----:B------:R-:W-:Y:S01]  /*f390*/  ULDC UR17, c[0x0][0x658] ;  /* 0x0001960000117ab9 */ /* 0x000fe20000000800 */
[----:B------:R-:W-:Y:S01]  /*f3a0*/  UMOV UR6, 0xffffffff ;  /* 0xffffffff00067882 */ /* 0x000fe20000000000 */
[----:B------:R-:W-:Y:S01]  /*f3b0*/  UMOV UR9, 0x1 ;  /* 0x0000000100097882 */ /* 0x000fe20000000000 */
[----:B------:R-:W-:Y:S01]  /*f3c0*/  USHF.L.U32 UR6, UR6, UR17, URZ ;  /* 0x0000001106067299 */ /* 0x000fe2000800063f */
[----:B------:R-:W-:Y:S01]  /*f3d0*/  LOP3.LUT P0, RZ, R2, 0x1f, RZ, 0xc0, !PT ;  /* 0x0000001f02ff7812 */ /* 0x000fe2000780c0ff */
[----:B------:R-:W-:Y:S01]  /*f3e0*/  BSSY B0, `(.L_x_303) ;  /* 0x00000e4000007945 */ /* 0x000fe20003800000 */
[C---:B------:R-:W-:Y:S01]  /*f3f0*/  ISETP.NE.AND P3, PT, R3.reuse, RZ, PT ;  /* 0x000000ff0300720c */ /* 0x040fe20003f65270 */
[----:B------:R-:W-:Y:S01]  /*f400*/  ULOP3.LUT UR20, URZ, UR6, URZ, 0x33, !UPT ;  /* 0x000000063f147292 */ /* 0x000fe2000f8e333f */
[----:B------:R-:W-:Y:S01]  /*f410*/  ISETP.NE.OR P0, PT, R3, RZ, !P0 ;  /* 0x000000ff0300720c */ /* 0x000fe20004705670 */
[----:B------:R-:W-:Y:S01]  /*f420*/  IMAD.MOV.U32 R9, RZ, RZ, 0x1 ;  /* 0x00000001ff097424 */ /* 0x000fe200078e00ff */
[----:B------:R-:W-:Y:S01]  /*f430*/  ULDC UR16, c[0x0][0x600] ;  /* 0x0001800000107ab9 */ /* 0x000fe20000000800 */
[----:B------:R-:W-:Y:S01]  /*f440*/  IMAD.MOV.U32 R0, RZ, RZ, 0x1 ;  /* 0x00000001ff007424 */ /* 0x000fe200078e00ff */
[----:B------:R-:W-:Y:S01]  /*f450*/  UMOV UR24, 0x1111 ;  /* 0x0000111100187882 */ /* 0x000fe20000000000 */
[----:B------:R-:W-:Y:S01]  /*f460*/  IMAD.MOV.U32 R8, RZ, RZ, RZ ;  /* 0x000000ffff087224 */ /* 0x000fe200078e00ff */
[----:B------:R-:W-:-:S02]  /*f470*/  UIADD3 UR32, UR14, 0x1, URZ ;  /* 0x000000010e207890 */ /* 0x000fc4000fffe03f */
[----:B------:R-:W-:Y:S02]  /*f480*/  ULOP3.LUT UR33, UR13, 0x2, URZ, 0xfc, !UPT ;  /* 0x000000020d217892 */ /* 0x000fe4000f8efc3f */
[----:B------:R-:W-:Y:S02]  /*f490*/  UIADD3 UR16, UR16, -0x1, URZ ;  /* 0xffffffff10107890 */ /* 0x000fe4000fffe03f */
[----:B------:R-:W-:Y:S01]  /*f4a0*/  USHF.L.U32 UR17, UR9, UR17, URZ ;  /* 0x0000001109117299 */ /* 0x000fe2000800063f */
[----:B------:R-:W-:Y:S01]  /*f4b0*/  ULDC.64 UR28, c[0x0][0x198] ;  /* 0x00006600001c7ab9 */ /* 0x000fe20000000a00 */
[----:B0-----:R-:W-:Y:S02]  /*f4c0*/  USHF.R.U32.HI UR34, URZ, 0x2, UR5 ;  /* 0x000000023f227899 */ /* 0x001fe40008011605 */
[----:B------:R-:W-:Y:S02]  /*f4d0*/  ULOP3.LUT UR4, UR5, 0x3, URZ, 0xc0, !UPT ;  /* 0x0000000305047892 */ /* 0x000fe4000f8ec03f */
[----:B------:R-:W-:-:S02]  /*f4e0*/  USHF.L.U32 UR18, UR5, 0x6, URZ ;  /* 0x0000000605127899 */ /* 0x000fc4000800063f */
[----:B------:R-:W-:Y:S02]  /*f4f0*/  USHF.L.U32 UR19, UR5, 0xb, URZ ;  /* 0x0000000b05137899 */ /* 0x000fe4000800063f */
[----:B------:R-:W-:Y:S02]  /*f500*/  ULOP3.LUT UR5, UR5, 0xfffffffc, URZ, 0xc0, !UPT ;  /* 0xfffffffc05057892 */ /* 0x000fe4000f8ec03f */
[----:B------:R-:W-:Y:S02]  /*f510*/  UISETP.GT.U32.AND UP0, UPT, UR4, 0xffff, UPT ;  /* 0x0000ffff0400788c */ /* 0x000fe4000bf04070 */
[----:B------:R-:W-:Y:S02]  /*f520*/  ULOP3.LUT UR7, UR5, 0x1, URZ, 0xfc, !UPT ;  /* 0x0000000105077892 */ /* 0x000fe4000f8efc3f */
[----:B------:R-:W-:Y:S02]  /*f530*/  ULOP3.LUT UR8, UR5, 0x2, URZ, 0xfc, !UPT ;  /* 0x0000000205087892 */ /* 0x000fe4000f8efc3f */
[----:B------:R-:W-:-:S02]  /*f540*/  USHF.L.U32 UR6, UR9, UR5, URZ ;  /* 0x0000000509067299 */ /* 0x000fc4000800063f */
[----:B------:R-:W-:Y:S02]  /*f550*/  ULOP3.LUT UR5, UR5, 0x3, URZ, 0xfc, !UPT ;  /* 0x0000000305057892 */ /* 0x000fe4000f8efc3f */
[----:B------:R-:W-:Y:S02]  /*f560*/  USHF.L.U32 UR7, UR9, UR7, URZ ;  /* 0x0000000709077299 */ /* 0x000fe4000800063f */
[----:B------:R-:W-:Y:S02]  /*f570*/  USHF.L.U32 UR8, UR9, UR8, URZ ;  /* 0x0000000809087299 */ /* 0x000fe4000800063f */
[----:B------:R-:W-:Y:S02]  /*f580*/  USEL UR4, UR4, 0xffff, !UP0 ;  /* 0x0000ffff04047887 */ /* 0x000fe4000c000000 */
[----:B------:R-:W-:Y:S02]  /*f590*/  USHF.L.U32 UR5, UR9, UR5, URZ ;  /* 0x0000000509057299 */ /* 0x000fe4000800063f */
[----:B------:R-:W-:-:S02]  /*f5a0*/  ULOP3.LUT UR6, UR8, UR6, UR7, 0xfe, !UPT ;  /* 0x0000000608067292 */ /* 0x000fc4000f8efe07 */
[----:B------:R-:W-:Y:S02]  /*f5b0*/  ULOP3.LUT UR4, UR4, 0xffff, URZ, 0xc0, !UPT ;  /* 0x0000ffff04047892 */ /* 0x000fe4000f8ec03f */
[----:B------:R-:W-:Y:S02]  /*f5c0*/  ULOP3.LUT UR18, UR18, 0xc0, URZ, 0xc0, !UPT ;  /* 0x000000c012127892 */ /* 0x000fe4000f8ec03f */
[----:B------:R-:W-:Y:S02]  /*f5d0*/  ULOP3.LUT UR19, UR19, 0x1800, URZ, 0xc0, !UPT ;  /* 0x0000180013137892 */ /* 0x000fe4000f8ec03f */
[----:B------:R-:W-:Y:S02]  /*f5e0*/  ULOP3.LUT UR21, UR6, UR5, URZ, 0xfc, !UPT ;  /* 0x0000000506157292 */ /* 0x000fe4000f8efc3f */
[----:B------:R-:W-:-:S12]  /*f5f0*/  USHF.L.U32 UR24, UR24, UR4, URZ ;  /* 0x0000000418187299 */ /* 0x000fd8000800063f */
.L_x_315:
[----:B------:R-:W-:-:S03]  /*f600*/  UMOV UR4, 0xffffffff ;  /* 0xffffffff00047882 */ /* 0x000fc60000000000 */
[----:B01----:R-:W-:Y:S05]  /*f610*/  BRA.DIV UR4, `(.L_x_304) ;  /* 0x0000001a04b87947 */ /* 0x003fea000b800000 */
[----:B------:R-:W-:-:S13]  /*f620*/  ELECT P1, URZ, PT ;  /* 0x00000000003f782f */ /* 0x000fda0003820000 */
.L_x_346:
[----:B------:R-:W0:Y:S01]  /*f630*/  LDC R2, c[0x0][0x28c] ;  /* 0x0000a300ff027b82 */ /* 0x000e220000000800 */
[----:B------:R-:W-:Y:S01]  /*f640*/  BSSY B1, `(.L_x_305) ;  /* 0x0000040000017945 */ /* 0x000fe20003800000 */
[----:B0-----:R-:W-:-:S13]  /*f650*/  ISETP.LT.OR P1, PT, R2, 0x1, !P1 ;  /* 0x000000010200780c */ /* 0x001fda0004f21670 */
[----:B------:R-:W-:Y:S05]  /*f660*/  @P1 BRA `(.L_x_306) ;  /* 0x0000000000f41947 */ /* 0x000fea0003800000 */
[----:B------:R-:W2:Y:S04]  /*f670*/  LDL.LU R4, [R1+0x90] ;  /* 0x0000900001047983 */ /* 0x000ea80000300800 */
[----:B------:R-:W3:Y:S01]  /*f680*/  LDL.LU R3, [R1+0x8c] ;  /* 0x00008c0001037983 */ /* 0x000ee20000300800 */
[----:B------:R-:W-:Y:S02]  /*f690*/  IMAD.MOV.U32 R12, RZ, RZ, RZ ;  /* 0x000000ffff0c7224 */ /* 0x000fe400078e00ff */
[----:B------:R-:W-:Y:S02]  /*f6a0*/  IMAD.U32 R13, RZ, RZ, UR32 ;  /* 0x00000020ff0d7e24 */ /* 0x000fe4000f8e00ff */
[----:B------:R-:W-:Y:S01]  /*f6b0*/  IMAD.MOV.U32 R2, RZ, RZ, R0 ;  /* 0x000000ffff027224 */ /* 0x000fe200078e0000 */
[----:B--2---:R-:W-:-:S02]  /*f6c0*/  LEA R6, R4, UR18, 0x8 ;  /* 0x0000001204067c11 */ /* 0x004fc4000f8e40ff */
[----:B---3--:R-:W-:Y:S01]  /*f6d0*/  LEA R4, R3, UR34, 0x2 ;  /* 0x0000002203047c11 */ /* 0x008fe2000f8e10ff */
[----:B------:R-:W-:-:S04]  /*f6e0*/  IMAD.MOV.U32 R3, RZ, RZ, R8 ;  /* 0x000000ffff037224 */ /* 0x000fc800078e0008 */
[----:B------:R-:W-:-:S07]  /*f6f0*/  IMAD.SHL.U32 R7, R4, 0x10, RZ ;  /* 0x0000001004077824 */ /* 0x000fce00078e00ff */
.L_x_310:
[----:B------:R-:W0:Y:S01]  /*f700*/  S2R R5, SR_CgaCtaId ;  /* 0x0000000000057919 */ /* 0x000e220000008800 */
[----:B------:R-:W-:-:S04]  /*f710*/  MOV R4, 0x400 ;  /* 0x0000040000047802 */ /* 0x000fc80000000f00 */
[----:B0-----:R-:W-:Y:S02]  /*f720*/  LEA R10, R5, R4, 0x18 ;  /* 0x00000004050a7211 */ /* 0x001fe400078ec0ff */
[----:B------:R-:W-:Y:S01]  /*f730*/  SHF.L.U32 R4, R2, 0x1f, RZ ;  /* 0x0000001f02047819 */ /* 0x000fe200000006ff */
[----:B------:R-:W0:Y:S02]  /*f740*/  @!P3 LDC R5, c[0x0][0x500] ;  /* 0x00014000ff05bb82 */ /* 0x000e240000000800 */
[----:B------:R-:W-:-:S04]  /*f750*/  IMAD R11, R3, 0x8, R10 ;  /* 0x00000008030b7824 */ /* 0x000fc800078e020a */
[----:B------:R-:W1:Y:S02]  /*f760*/  SYNCS.PHASECHK.TRANS64.TRYWAIT P1, [R11+URZ+0xb0], R4 ;  /* 0x0000b0040b0075a7 */ /* 0x000e64000802017f */
[----:B-1----:R-:W-:Y:S05]  /*f770*/  @!P1 BRA `(.L_x_307) ;  /* 0x0000001800809947 */ /* 0x002fea0003800000 */
.L_x_347:
[----:B------:R-:W-:Y:S01]  /*f780*/  UPRMT UR4, UR33, 0x9910, URZ ;  /* 0x0000991021047896 */ /* 0x000fe2000800003f */
[----:B0-----:R0:W-:Y:S03]  /*f790*/  @!P3 SYNCS.ARRIVE.TRANS64 RZ, [R11+URZ], R5 ;  /* 0x000000050bffb9a7 */ /* 0x0011e6000800003f */
[----:B------:R-:W-:-:S06]  /*f7a0*/  UISETP.NE.AND UP0, UPT, UR4, 0x2, UPT ;  /* 0x000000020400788c */ /* 0x000fcc000bf05270 */
[----:B------:R-:W-:-:S13]  /*f7b0*/  PLOP3.LUT P1, PT, PT, PT, UP0, 0x80, 0x0 ;  /* 0x000000000000781c */ /* 0x000fda0003f2f008 */
[----:B0-----:R-:W-:Y:S05]  /*f7c0*/  @P1 BRA `(.L_x_308) ;  /* 0x0000000000041947 */ /* 0x001fea0003800000 */
[----:B------:R-:W-:Y:S01]  /*f7d0*/  BPT.TRAP 0x1 ;  /* 0x000000040000795c */ /* 0x000fe20000300000 */
.L_x_308:
[----:B------:R-:W-:Y:S05]  /*f7e0*/  @P0 BRA `(.L_x_309) ;  /* 0x0000000000040947 */ /* 0x000fea0003800000 */
[----:B------:R-:W-:Y:S01]  /*f7f0*/  BPT.TRAP 0x1 ;  /* 0x000000040000795c */ /* 0x000fe20000300000 */
.L_x_309:
[----:B------:R-:W2:Y:S01]  /*f800*/  LDL R5, [R1+0x7c] ;  /* 0x00007c0001057983 */ /* 0x000ea20000100800 */
[----:B-1----:R-:W-:Y:S01]  /*f810*/  LEA R4, R3, UR34, 0x2 ;  /* 0x0000002203047c11 */ /* 0x002fe2000f8e10ff */
[----:B------:R-:W-:Y:S01]  /*f820*/  VIADD R13, R13, 0xffffffff ;  /* 0xffffffff0d0d7836 */ /* 0x000fe20000000000 */
[----:B------:R-:W-:Y:S01]  /*f830*/  R2UR UR8, R3 ;  /* 0x00000000030872ca */ /* 0x000fe200000e0000 */
[----:B------:R-:W-:Y:S01]  /*f840*/  UIADD3 UR4, UP0, UR28, 0xf0, URZ ;  /* 0x000000f01c047890 */ /* 0x000fe2000ff1e03f */
[----:B------:R-:W-:Y:S01]  /*f850*/  R2UR UR27, R10 ;  /* 0x000000000a1b72ca */ /* 0x000fe200000e0000 */
[----:B------:R-:W-:Y:S01]  /*f860*/  IMAD.U32 R4, R4, 0x200, R10 ;  /* 0x0000020004047824 */ /* 0x000fe200078e000a */
[----:B------:R-:W-:Y:S01]  /*f870*/  R2UR UR9, R11 ;  /* 0x000000000b0972ca */ /* 0x000fe200000e0000 */
[----:B------:R-:W-:Y:S01]  /*f880*/  UIADD3 UR30, UP1, UR28, 0x1f0, URZ ;  /* 0x000001f01c1e7890 */ /* 0x000fe2000ff3e03f */
[----:B------:R-:W-:Y:S01]  /*f890*/  R2UR UR11, R7 ;  /* 0x00000000070b72ca */ /* 0x000fe200000e0000 */
[----:B------:R-:W-:Y:S01]  /*f8a0*/  UPRMT UR25, URZ, 0x5410, UR24 ;  /* 0x000054103f197896 */ /* 0x000fe20008000018 */
[----:B------:R-:W-:Y:S01]  /*f8b0*/  R2UR UR5, R4 ;  /* 0x00000000040572ca */ /* 0x000fe200000e0000 */
[----:B------:R-:W-:Y:S01]  /*f8c0*/  VIADD R3, R3, 0x1 ;  /* 0x0000000103037836 */ /* 0x000fe20000000000 */
[----:B------:R-:W-:Y:S01]  /*f8d0*/  R2UR UR10, R12 ;  /* 0x000000000c0a72ca */ /* 0x000fe200000e0000 */
[----:B------:R-:W-:Y:S01]  /*f8e0*/  UPRMT UR36, URZ, 0x5410, UR21 ;  /* 0x000054103f247896 */ /* 0x000fe20008000015 */
[----:B------:R-:W-:Y:S01]  /*f8f0*/  R2UR UR35, R6 ;  /* 0x00000000062372ca */ /* 0x000fe200000e0000 */
[----:B------:R-:W-:Y:S01]  /*f900*/  ULEA UR8, UR8, UR19, 0xd ;  /* 0x0000001308087291 */ /* 0x000fe2000f8e683f */
[----:B------:R-:W-:Y:S01]  /*f910*/  ISETP.GT.AND P4, PT, R13, 0x1, PT ;  /* 0x000000010d00780c */ /* 0x000fe20003f84270 */
[----:B------:R-:W-:Y:S01]  /*f920*/  UIADD3.X UR31, URZ, UR29, URZ, UP1, !UPT ;  /* 0x0000001d3f1f7290 */ /* 0x000fe20008ffe43f */
[C---:B------:R-:W-:Y:S01]  /*f930*/  ISETP.NE.AND P1, PT, R3.reuse, 0x16, PT ;  /* 0x000000160300780c */ /* 0x040fe20003f25270 */
[----:B------:R-:W-:Y:S01]  /*f940*/  UIADD3 UR27, UR27, 0xb280, UR8 ;  /* 0x0000b2801b1b7890 */ /* 0x000fe2000fffe008 */
[----:B------:R-:W-:Y:S01]  /*f950*/  VIADD R12, R12, 0x20 ;  /* 0x000000200c0c7836 */ /* 0x000fe20000000000 */
[----:B------:R-:W-:Y:S01]  /*f960*/  UMOV UR6, 0x0 ;  /* 0x0000000000067882 */ /* 0x000fe20000000000 */
[----:B------:R-:W-:Y:S01]  /*f970*/  UMOV UR7, 0x10000000 ;  /* 0x1000000000077882 */ /* 0x000fe20000000000 */
[----:B------:R-:W-:Y:S01]  /*f980*/  UIADD3 UR26, UR5, 0x280, URZ ;  /* 0x00000280051a7890 */ /* 0x000fe2000fffe03f */
[----:B------:R-:W-:Y:S01]  /*f990*/  SEL R3, R3, RZ, P1 ;  /* 0x000000ff03037207 */ /* 0x000fe20000800000 */
[----:B------:R-:W-:-:S05]  /*f9a0*/  UIADD3.X UR5, URZ, UR29, URZ, UP0, !UPT ;  /* 0x0000001d3f057290 */ /* 0x000fca00087fe43f */
[----:B------:R-:W-:Y:S01]  /*f9b0*/  UMOV UR8, UR26 ;  /* 0x0000001a00087c82 */ /* 0x000fe20008000000 */
[----:B--2---:R-:W-:Y:S02]  /*f9c0*/  R2UR UR12, R5 ;  /* 0x00000000050c72ca */ /* 0x004fe400000e0000 */
[----:B------:R-:W-:-:S04]  /*f9d0*/  SEL R5, RZ, 0x1, P1 ;  /* 0x00000001ff057807 */ /* 0x000fc80000800000 */
[----:B------:R-:W-:-:S07]  /*f9e0*/  LOP3.LUT R2, R2, R5, RZ, 0x3c, !PT ;  /* 0x0000000502027212 */ /* 0x000fce00078e3cff */
[----:B------:R0:W-:Y:S02]  /*f9f0*/  UTMALDG.3D.MULTICAST [UR8], [UR4], UR25, desc[UR6] ;  /* 0x00000608040073b4 */ /* 0x0001e40008011819 */
[----:B0-----:R-:W-:Y:S01]  /*fa00*/  UMOV UR8, UR27 ;  /* 0x0000001b00087c82 */ /* 0x001fe20008000000 */
[----:B------:R-:W-:Y:S02]  /*fa10*/  UMOV UR11, UR35 ;  /* 0x00000023000b7c82 */ /* 0x000fe40008000000 */
[----:B------:R0:W-:Y:S02]  /*fa20*/  UTMALDG.3D.MULTICAST [UR8], [UR30], UR36, desc[UR6] ;  /* 0x000006081e0073b4 */ /* 0x0001e40008011824 */
[----:B0-----:R-:W-:Y:S05]  /*fa30*/  @P4 BRA `(.L_x_310) ;  /* 0xfffffffc00304947 */ /* 0x001fea000383ffff */
.L_x_306:
[----:B------:R-:W-:Y:S05]  /*fa40*/  BSYNC B1 ;  /* 0x0000000000017941 */ /* 0x000fea0003800000 */
.L_x_305:
[----:B------:R-:W2:Y:S01]  /*fa50*/  LDL.LU R15, [R1+0x84] ;  /* 0x00008400010f7983 */ /* 0x000ea20000300800 */
[----:B------:R-:W-:Y:S01]  /*fa60*/  LOP3.LUT P5, RZ, R9, 0xff, RZ, 0xc0, !PT ;  /* 0x000000ff09ff7812 */ /* 0x000fe200078ac0ff */
[----:B------:R-:W-:Y:S01]  /*fa70*/  VIADD R8, R8, UR14 ;  /* 0x0000000e08087c36 */ /* 0x000fe20008000000 */
[----:B------:R-:W-:Y:S01]  /*fa80*/  UISETP.GE.U32.AND UP0, UPT, UR14, 0x16, UPT ;  /* 0x000000160e00788c */ /* 0x000fe2000bf06070 */
[----:B------:R-:W3:Y:S01]  /*fa90*/  LDL.LU R14, [R1+0x88] ;  /* 0x00008800010e7983 */ /* 0x000ee20000300800 */
[----:B------:R-:W-:Y:S01]  /*faa0*/  IMAD.U32 R5, RZ, RZ, UR14 ;  /* 0x0000000eff057e24 */ /* 0x000fe2000f8e00ff */
[----:B------:R-:W-:Y:S01]  /*fab0*/  ULDC.64 UR4, c[0x0][0x650] ;  /* 0x0001940000047ab9 */ /* 0x000fe20000000a00 */
[----:B------:R-:W-:Y:S01]  /*fac0*/  ISETP.GT.U32.AND P1, PT, R8, 0x15, PT ;  /* 0x000000150800780c */ /* 0x000fe20003f24070 */
[----:B------:R-:W-:Y:S01]  /*fad0*/  BSSY B1, `(.L_x_311) ;  /* 0x0000072000017945 */ /* 0x000fe20003800000 */
[----:B------:R-:W-:Y:S02]  /*fae0*/  PLOP3.LUT P4, PT, PT, PT, UP0, 0x80, 0x0 ;  /* 0x000000000000781c */ /* 0x000fe40003f8f008 */
[----:B------:R-:W-:-:S02]  /*faf0*/  ISETP.LT.U32.AND P1, PT, R5, 0x16, P1 ;  /* 0x000000160500780c */ /* 0x000fc40000f21070 */
[----:B------:R-:W-:Y:S01]  /*fb00*/  PRMT R9, RZ, 0x7610, R9 ;  /* 0x00007610ff097816 */ /* 0x000fe20000000009 */
[----:B------:R-:W0:Y:S01]  /*fb10*/  @P5 S2R R3, SR_CgaCtaId ;  /* 0x0000000000035919 */ /* 0x000e220000008800 */
[----:B------:R-:W-:-:S04]  /*fb20*/  @P5 MOV R2, 0x400 ;  /* 0x0000040000025802 */ /* 0x000fc80000000f00 */
[----:B0-----:R-:W-:Y:S01]  /*fb30*/  @P5 LEA R4, R3, R2, 0x18 ;  /* 0x0000000203045211 */ /* 0x001fe200078ec0ff */
[----:B------:R-:W-:-:S03]  /*fb40*/  IMAD.WIDE.U32 R2, R8, -0x45d1745d, RZ ;  /* 0xba2e8ba308027825 */ /* 0x000fc600078e00ff */
[----:B------:R0:W-:Y:S02]  /*fb50*/  @P5 SYNCS.ARRIVE.TRANS64.A1T0 RZ, [R4+URZ+0x198], RZ ;  /* 0x000198ff04ff59a7 */ /* 0x0001e4000810003f */
[----:B------:R-:W-:Y:S02]  /*fb60*/  SHF.R.U32.HI R5, RZ, 0x4, R3 ;  /* 0x00000004ff057819 */ /* 0x000fe40000011603 */
[----:B------:R-:W-:Y:S02]  /*fb70*/  SEL R3, RZ, 0x1, !P1 ;  /* 0x00000001ff037807 */ /* 0x000fe40004800000 */
[----:B------:R-:W-:Y:S01]  /*fb80*/  PRMT R2, RZ, 0x7610, R2 ;  /* 0x00007610ff027816 */ /* 0x000fe20000000002 */
[----:B------:R-:W-:Y:S01]  /*fb90*/  IMAD R8, R5, -0x16, R8 ;  /* 0xffffffea05087824 */ /* 0x000fe200078e0208 */
[----:B------:R-:W-:Y:S01]  /*fba0*/  LOP3.LUT R0, R0, R3, RZ, 0x3c, !PT ;  /* 0x0000000300007212 */ /* 0x000fe200078e3cff */
[----:B0-----:R-:W-:Y:S02]  /*fbb0*/  IMAD.MOV.U32 R4, RZ, RZ, -0x1 ;  /* 0xffffffffff047424 */ /* 0x001fe400078e00ff */
[----:B------:R-:W-:Y:S01]  /*fbc0*/  IMAD.MOV.U32 R3, RZ, RZ, -0x1 ;  /* 0xffffffffff037424 */ /* 0x000fe200078e00ff */
[----:B------:R-:W-:Y:S01]  /*fbd0*/  @P4 LOP3.LUT R0, R0, 0x1, R5, 0x78, !PT ;  /* 0x0000000100004812 */ /* 0x000fe200078e7805 */
[----:B------:R-:W-:Y:S01]  /*fbe0*/  IMAD.MOV.U32 R5, RZ, RZ, -0x1 ;  /* 0xffffffffff057424 */ /* 0x000fe200078e00ff */
[----:B---3--:R-:W-:-:S04]  /*fbf0*/  IADD3 R14, P5, R14, UR22, RZ ;  /* 0x000000160e0e7c10 */ /* 0x008fc8000ffbe0ff */
[----:B--2---:R-:W-:Y:S01]  /*fc00*/  IADD3.X R15, R15, UR15, RZ, P5, !PT ;  /* 0x0000000f0f0f7c10 */ /* 0x004fe2000affe4ff */
[----:B------:R0:W-:Y:S01]  /*fc10*/  STL [R1+0x88], R14 ;  /* 0x0000880e01007387 */ /* 0x0001e20000100800 */
[----:B------:R-:W-:-:S03]  /*fc20*/  ISETP.GE.U32.AND P1, PT, R14, UR4, PT ;  /* 0x000000040e007c0c */ /* 0x000fc6000bf26070 */
[----:B------:R0:W-:Y:S01]  /*fc30*/  STL [R1+0x84], R15 ;  /* 0x0000840f01007387 */ /* 0x0001e20000100800 */
[----:B------:R-:W-:-:S03]  /*fc40*/  ISETP.GE.U32.AND.EX P1, PT, R15, UR5, PT, P1 ;  /* 0x000000050f007c0c */ /* 0x000fc6000bf26110 */
[----:B------:R0:W-:Y:S04]  /*fc50*/  STL [R1+0x8c], R5 ;  /* 0x00008c0501007387 */ /* 0x0001e80000100800 */
[----:B------:R0:W-:Y:S04]  /*fc60*/  STL [R1+0x90], R4 ;  /* 0x0000900401007387 */ /* 0x0001e80000100800 */
[----:B------:R0:W-:Y:S02]  /*fc70*/  STL [R1+0x7c], R3 ;  /* 0x00007c0301007387 */ /* 0x0001e40000100800 */
[----:B------:R-:W-:Y:S05]  /*fc80*/  @P1 BRA `(.L_x_312) ;  /* 0x0000000400581947 */ /* 0x000fea0003800000 */
[----:B------:R-:W-:Y:S01]  /*fc90*/  ULDC.64 UR4, c[0x0][0x628] ;  /* 0x00018a0000047ab9 */ /* 0x000fe20000000a00 */
[----:B------:R-:W1:Y:S01]  /*fca0*/  S2R R12, SR_CTAID.X ;  /* 0x00000000000c7919 */ /* 0x000e620000002500 */
[----:B------:R-:W-:Y:S01]  /*fcb0*/  ISETP.NE.U32.AND P1, PT, RZ, UR4, PT ;  /* 0x00000004ff007c0c */ /* 0x000fe2000bf25070 */
[----:B------:R-:W-:Y:S01]  /*fcc0*/  ULDC UR7, c[0x0][0x630] ;  /* 0x00018c0000077ab9 */ /* 0x000fe20000000800 */
[----:B------:R-:W-:Y:S01]  /*fcd0*/  IMAD.MOV.U32 R2, RZ, RZ, R14 ;  /* 0x000000ffff027224 */ /* 0x000fe200078e000e */
[----:B------:R-:W2:Y:S01]  /*fce0*/  S2R R10, SR_CTAID.Y ;  /* 0x00000000000a7919 */ /* 0x000ea20000002600 */
[----:B------:R-:W-:Y:S01]  /*fcf0*/  ISETP.NE.AND.EX P1, PT, RZ, UR5, PT, P1 ;  /* 0x00000005ff007c0c */ /* 0x000fe2000bf25310 */
[----:B0-----:R-:W-:-:S12]  /*fd00*/  IMAD.MOV.U32 R3, RZ, RZ, R15 ;  /* 0x000000ffff037224 */ /* 0x001fd800078e000f */
[----:B------:R-:W-:Y:S05]  /*fd10*/  @!P1 BRA `(.L_x_313) ;  /* 0x0000000000289947 */ /* 0x000fea0003800000 */
[----:B------:R-:W-:Y:S02]  /*fd20*/  ULDC UR6, c[0x0][0x634] ;  /* 0x00018d0000067ab9 */ /* 0x000fe40000000800 */
[----:B------:R-:W-:-:S05]  /*fd30*/  IADD3 R7, P1, R14, UR6, RZ ;  /* 0x000000060e077c10 */ /* 0x000fca000ff3e0ff */
[----:B------:R-:W-:-:S04]  /*fd40*/  IMAD.X R11, RZ, RZ, R15, P1 ;  /* 0x000000ffff0b7224 */ /* 0x000fc800008e060f */
[----:B------:R-:W-:-:S04]  /*fd50*/  IMAD.WIDE.U32 R4, R11, UR4, RZ ;  /* 0x000000040b047c25 */ /* 0x000fc8000f8e00ff */
[----:B------:R-:W-:-:S04]  /*fd60*/  IMAD.WIDE.U32 R4, P1, R7, UR5, R4 ;  /* 0x0000000507047c25 */ /* 0x000fc8000f820004 */
[----:B------:R-:W-:-:S04]  /*fd70*/  IMAD.WIDE.U32 R6, R7, UR4, RZ ;  /* 0x0000000407067c25 */ /* 0x000fc8000f8e00ff */
[----:B------:R-:W-:Y:S01]  /*fd80*/  IMAD.X R3, RZ, RZ, RZ, P1 ;  /* 0x000000ffff037224 */ /* 0x000fe200008e06ff */
[----:B------:R-:W-:Y:S01]  /*fd90*/  IADD3 RZ, P1, R7, R4, RZ ;  /* 0x0000000407ff7210 */ /* 0x000fe20007f3e0ff */
[----:B------:R-:W-:-:S04]  /*fda0*/  IMAD.MOV.U32 R2, RZ, RZ, R5 ;  /* 0x000000ffff027224 */ /* 0x000fc800078e0005 */
[----:B------:R-:W-:-:S08]  /*fdb0*/  IMAD.WIDE.U32.X R2, R11, UR5, R2, P1 ;  /* 0x000000050b027c25 */ /* 0x000fd000088e0402 */
.L_x_313:
[--C-:B------:R-:W-:Y:S01]  /*fdc0*/  SHF.R.U64 R11, R2, UR7, R3.reuse ;  /* 0x00000007020b7c19 */ /* 0x100fe20008001203 */
[----:B------:R-:W-:Y:S01]  /*fdd0*/  ULDC.64 UR4, c[0x0][0x620] ;  /* 0x0001880000047ab9 */ /* 0x000fe20000000a00 */
[----:B------:R-:W-:Y:S01]  /*fde0*/  SHF.R.U32.HI R2, RZ, UR7, R3 ;  /* 0x00000007ff027c19 */ /* 0x000fe20008011603 */
[----:B------:R-:W-:Y:S01]  /*fdf0*/  IMAD.MOV.U32 R3, RZ, RZ, R15 ;  /* 0x000000ffff037224 */ /* 0x000fe200078e000f */
[----:B------:R-:W-:Y:S01]  /*fe00*/  IADD3 R5, P1, RZ, -R11, RZ ;  /* 0x8000000bff057210 */ /* 0x000fe20007f3e0ff */
[----:B------:R-:W0:Y:S01]  /*fe10*/  LDC R7, c[0x0][0x144] ;  /* 0x00005100ff077b82 */ /* 0x000e220000000800 */
[----:B-1----:R-:W-:Y:S01]  /*fe20*/  I2FP.F32.U32 R6, R12 ;  /* 0x0000000c00067245 */ /* 0x002fe20000201000 */
[----:B------:R-:W-:Y:S01]  /*fe30*/  ULDC.64 UR8, c[0x0][0x640] ;  /* 0x0001900000087ab9 */ /* 0x000fe20000000a00 */
[----:B------:R-:W-:Y:S01]  /*fe40*/  ULDC UR6, c[0x0][0x608] ;  /* 0x0001820000067ab9 */ /* 0x000fe20000000800 */
[----:B------:R-:W-:Y:S01]  /*fe50*/  IMAD.X R2, RZ, RZ, ~R2, P1 ;  /* 0x000000ffff027224 */ /* 0x000fe200008e0e02 */
[----:B------:R-:W-:-:S03]  /*fe60*/  ISETP.NE.U32.AND P1, PT, RZ, UR8, PT ;  /* 0x00000008ff007c0c */ /* 0x000fc6000bf25070 */
[----:B------:R-:W-:Y:S01]  /*fe70*/  IMAD R4, R2, UR4, RZ ;  /* 0x0000000402047c24 */ /* 0x000fe2000f8e02ff */
[----:B------:R-:W1:Y:S01]  /*fe80*/  LDC R15, c[0x0][0x148] ;  /* 0x00005200ff0f7b82 */ /* 0x000e620000000800 */
[----:B------:R-:W-:Y:S01]  /*fe90*/  IMAD.MOV.U32 R2, RZ, RZ, R14 ;  /* 0x000000ffff027224 */ /* 0x000fe200078e000e */
[----:B------:R-:W-:-:S03]  /*fea0*/  ISETP.NE.AND.EX P1, PT, RZ, UR9, PT, P1 ;  /* 0x00000009ff007c0c */ /* 0x000fc6000bf25310 */
[----:B------:R-:W-:Y:S01]  /*feb0*/  IMAD.WIDE.U32 R2, R5, UR4, R2 ;  /* 0x0000000405027c25 */ /* 0x000fe2000f8e0002 */
[----:B------:R-:W-:-:S03]  /*fec0*/  ULDC UR4, c[0x0][0x150] ;  /* 0x0000540000047ab9 */ /* 0x000fc60000000800 */
[----:B------:R-:W-:Y:S01]  /*fed0*/  FMUL R6, R6, UR4 ;  /* 0x0000000406067c20 */ /* 0x000fe20008400000 */
[----:B------:R-:W-:Y:S01]  /*fee0*/  IMAD R5, R5, UR5, R4 ;  /* 0x0000000505057c24 */ /* 0x000fe2000f8e0204 */
[----:B------:R-:W-:Y:S01]  /*fef0*/  ULDC UR4, c[0x0][0x618] ;  /* 0x0001860000047ab9 */ /* 0x000fe20000000800 */
[----:B------:R-:W-:Y:S02]  /*ff00*/  ULDC UR5, c[0x0][0x154] ;  /* 0x0000550000057ab9 */ /* 0x000fe40000000800 */
[----:B------:R-:W-:Y:S01]  /*ff10*/  IMAD.IADD R3, R3, 0x1, R5 ;  /* 0x0000000103037824 */ /* 0x000fe200078e0205 */
[----:B------:R-:W3:Y:S04]  /*ff20*/  F2I.U32.TRUNC.NTZ R6, R6 ;  /* 0x0000000600067305 */ /* 0x000ee8000020f000 */
[----:B------:R-:W-:-:S02]  /*ff30*/  SHF.R.U64 R13, R2, UR4, R3 ;  /* 0x00000004020d7c19 */ /* 0x000fc40008001203 */
[----:B--2---:R-:W-:-:S05]  /*ff40*/  I2FP.F32.U32 R2, R10 ;  /* 0x0000000a00027245 */ /* 0x004fca0000201000 */
[----:B------:R-:W-:Y:S01]  /*ff50*/  FMUL R4, R2, UR5 ;  /* 0x0000000502047c20 */ /* 0x000fe20008400000 */
[----:B------:R-:W-:Y:S01]  /*ff60*/  SHF.R.U32.HI R2, RZ, UR4, R3 ;  /* 0x00000004ff027c19 */ /* 0x000fe20008011603 */
[----:B------:R-:W-:Y:S02]  /*ff70*/  ULDC UR4, c[0x0][0x658] ;  /* 0x0001960000047ab9 */ /* 0x000fe40000000800 */
[----:B------:R2:W4:Y:S01]  /*ff80*/  F2I.U32.TRUNC.NTZ R18, R4 ;  /* 0x0000000400127305 */ /* 0x000522000020f000 */
[----:B------:R-:W-:Y:S01]  /*ff90*/  SHF.R.U64 R16, R13, UR6, R2 ;  /* 0x000000060d107c19 */ /* 0x000fe20008001202 */
[----:B---3--:R-:W-:Y:S01]  /*ffa0*/  IMAD.MOV R6, RZ, RZ, -R6 ;  /* 0x000000ffff067224 */ /* 0x008fe200078e0a06 */
[----:B------:R-:W-:-:S03]  /*ffb0*/  SHF.R.U32.HI R3, RZ, UR6, R2 ;  /* 0x00000006ff037c19 */ /* 0x000fc60008011602 */
[----:B0-----:R-:W-:Y:S01]  /*ffc0*/  IMAD R12, R7, R6, R12 ;  /* 0x00000006070c7224 */ /* 0x001fe200078e020c */
[--C-:B------:R-:W-:Y:S02]  /*ffd0*/  SHF.R.U64 R14, R16, UR4, R3.reuse ;  /* 0x00000004100e7c19 */ /* 0x100fe40008001203 */
[----:B------:R-:W-:-:S03]  /*ffe0*/  SHF.R.U32.HI R3, RZ, UR4, R3 ;  /* 0x00000004ff037c19 */ /* 0x000fc60008011603 */
[----:B------:R-:W-:Y:S01]  /*fff0*/  IMAD.MOV.U32 R2, RZ, RZ, R14 ;  /* 0x000000ffff027224 */ /* 0x000fe200078e000e */
[----:B--2-4-:R-:W-:Y:S06]  /*10000*/  @!P1 BRA `(.L_x_314) ;  /* 0x0000000000289947 */ /* 0x014fec0003800000 */
        /* <DEDUP_REMOVED lines=10> */
.L_x_314:
[----:B------:R-:W-:Y:S01]  /*100b0*/  ULDC UR4, c[0x0][0x648] ;  /* 0x0001920000047ab9 */ /* 0x000fe20000000800 */
[----:B------:R-:W-:Y:S01]  /*100c0*/  IMAD.MOV R18, RZ, RZ, -R18 ;  /* 0x000000ffff127224 */ /* 0x000fe200078e0a12 */
[----:B------:R-:W-:Y:S01]  /*100d0*/  SHF.R.U64 R3, R2, UR4, R3 ;  /* 0x0000000402037c19 */ /* 0x000fe20008001203 */
[----:B------:R-:W-:Y:S01]  /*100e0*/  ULDC UR4, c[0x0][0x638] ;  /* 0x00018e0000047ab9 */ /* 0x000fe20000000800 */
[----:B------:R-:W-:Y:S01]  /*100f0*/  LOP3.LUT R2, R16, UR20, RZ, 0xc0, !PT ;  /* 0x0000001410027c12 */ /* 0x000fe2000f8ec0ff */
[----:B-1----:R-:W-:Y:S01]  /*10100*/  @P2 IMAD R12, R15, R18, R10 ;  /* 0x000000120f0c2224 */ /* 0x002fe200078e020a */
[----:B------:R-:W-:Y:S01]  /*10110*/  LOP3.LUT R13, R13, UR16, RZ, 0xc0, !PT ;  /* 0x000000100d0d7c12 */ /* 0x000fe2000f8ec0ff */
[----:B------:R-:W-:Y:S01]  /*10120*/  IMAD.MOV R5, RZ, RZ, -R3 ;  /* 0x000000ffff057224 */ /* 0x000fe200078e0a03 */
[----:B------:R-:W-:Y:S01]  /*10130*/  ULDC UR5, c[0x0][0x610] ;  /* 0x0001840000057ab9 */ /* 0x000fe20000000800 */
[----:B------:R-:W-:Y:S02]  /*10140*/  IMAD R3, R3, UR17, R2 ;  /* 0x0000001103037c24 */ /* 0x000fe4000f8e0202 */
[----:B------:R-:W-:Y:S01]  /*10150*/  IMAD R14, R5, UR4, R14 ;  /* 0x00000004050e7c24 */ /* 0x000fe2000f8e020e */
[----:B------:R-:W-:Y:S01]  /*10160*/  ULDC UR4, c[0x0][0x600] ;  /* 0x0001800000047ab9 */ /* 0x000fe20000000800 */
[----:B------:R-:W-:-:S02]  /*10170*/  IMAD R3, R3, UR5, R12 ;  /* 0x0000000503037c24 */ /* 0x000fc4000f8e020c */
[----:B------:R-:W-:Y:S02]  /*10180*/  IMAD R14, R14, UR4, R13 ;  /* 0x000000040e0e7c24 */ /* 0x000fe4000f8e020d */
[----:B------:R-:W-:-:S03]  /*10190*/  IMAD.MOV.U32 R2, RZ, RZ, 0x1 ;  /* 0x00000001ff027424 */ /* 0x000fc600078e00ff */
[----:B------:R-:W-:Y:S02]  /*101a0*/  SEL R4, R14, R3, !P2 ;  /* 0x000000030e047207 */ /* 0x000fe40005000000 */
[----:B------:R-:W-:-:S03]  /*101b0*/  SEL R3, R3, R14, !P2 ;  /* 0x0000000e03037207 */ /* 0x000fc60005000000 */
[----:B------:R1:W-:Y:S04]  /*101c0*/  STL [R1+0x90], R4 ;  /* 0x0000900401007387 */ /* 0x0003e80000100800 */
[----:B------:R1:W-:Y:S04]  /*101d0*/  STL [R1+0x7c], R11 ;  /* 0x00007c0b01007387 */ /* 0x0003e80000100800 */
[----:B------:R1:W-:Y:S02]  /*101e0*/  STL [R1+0x8c], R3 ;  /* 0x00008c0301007387 */ /* 0x0003e40000100800 */
.L_x_312:
[----:B------:R-:W-:Y:S05]  /*101f0*/  BSYNC B1 ;  /* 0x0000000000017941 */ /* 0x000fea0003800000 */
.L_x_311:
[----:B------:R-:W-:-:S13]  /*10200*/  LOP3.LUT P1, RZ, R2, 0xff, RZ, 0xc0, !PT ;  /* 0x000000ff02ff7812 */ /* 0x000fda000782c0ff */
[----:B------:R-:W-:Y:S05]  /*10210*/  @P1 BRA `(.L_x_315) ;  /* 0xfffffff000f81947 */ /* 0x000fea000383ffff */
[----:B------:R-:W-:Y:S05]  /*10220*/  BSYNC B0 ;  /* 0x0000000000007941 */ /* 0x000fea0003800000 */
.L_x_303:
[----:B------:R-:W-:-:S03]  /*10230*/  UMOV UR4, 0xffffffff ;  /* 0xffffffff00047882 */ /* 0x000fc60000000000 */
[----:B------:R-:W-:Y:S05]  /*10240*/  BRA.DIV UR4, `(.L_x_316) ;  /* 0x0000000e04e07947 */ /* 0x000fea000b800000 */
[----:B------:R-:W-:-:S13]  /*10250*/  ELECT P0, URZ, PT ;  /* 0x00000000003f782f */ /* 0x000fda0003800000 */
.L_x_350:
[----:B------:R-:W-:Y:S04]  /*10260*/  BSSY B0, `(.L_x_317) ;  /* 0x00000ce000007945 */ /* 0x000fe80003800000 */
[----:B------:R-:W-:Y:S05]  /*10270*/  @!P0 BRA `(.L_x_318) ;  /* 0x0000000c00308947 */ /* 0x000fea0003800000 */
[----:B------:R-:W-:-:S04]  /*10280*/  ULOP3.LUT UR4, UR13, 0x2, URZ, 0xfc, !UPT ;  /* 0x000000020d047892 */ /* 0x000fc8000f8efc3f */
[----:B------:R-:W-:-:S06]  /*10290*/  UISETP.NE.AND UP0, UPT, UR4, 0x3, UPT ;  /* 0x000000030400788c */ /* 0x000fcc000bf05270 */
[----:B------:R-:W-:-:S13]  /*102a0*/  PLOP3.LUT P0, PT, PT, PT, UP0, 0x80, 0x0 ;  /* 0x000000000000781c */ /* 0x000fda0003f0f008 */
[----:B------:R-:W-:Y:S05]  /*102b0*/  @!P0 BRA `(.L_x_319) ;  /* 0x0000000000048947 */ /* 0x000fea0003800000 */
[----:B------:R-:W-:Y:S01]  /*102c0*/  BPT.TRAP 0x1 ;  /* 0x000000040000795c */ /* 0x000fe20000300000 */
.L_x_319:
[----:B01----:R-:W0:Y:S01]  /*102d0*/  S2R R3, SR_CgaCtaId ;  /* 0x0000000000037919 */ /* 0x003e220000008800 */
[----:B------:R-:W-:-:S04]  /*102e0*/  MOV R2, 0x400 ;  /* 0x0000040000027802 */ /* 0x000fc80000000f00 */
[----:B0-----:R-:W-:Y:S02]  /*102f0*/  LEA R3, R3, R2, 0x18 ;  /* 0x0000000203037211 */ /* 0x001fe400078ec0ff */
[----:B------:R-:W-:-:S03]  /*10300*/  SHF.L.U32 R2, R0, 0x1f, RZ ;  /* 0x0000001f00027819 */ /* 0x000fc600000006ff */
[----:B------:R-:W-:-:S04]  /*10310*/  VIADD R3, R3, 0xb0 ;  /* 0x000000b003037836 */ /* 0x000fc80000000000 */
[C---:B------:R-:W-:Y:S02]  /*10320*/  IMAD R7, R8.reuse, 0x8, R3 ;  /* 0x0000000808077824 */ /* 0x040fe400078e0203 */
[----:B------:R-:W-:Y:S02]  /*10330*/  VIADD R8, R8, 0x1 ;  /* 0x0000000108087836 */ /* 0x000fe40000000000 */
[----:B------:R-:W0:Y:S03]  /*10340*/  SYNCS.PHASECHK.TRANS64.TRYWAIT P0, [R7+URZ], R2 ;  /* 0x00000002070075a7 */ /* 0x000e26000800017f */
[----:B------:R-:W-:-:S04]  /*10350*/  ISETP.NE.AND P1, PT, R8, 0x16, PT ;  /* 0x000000160800780c */ /* 0x000fc80003f25270 */
[----:B------:R-:W-:Y:S02]  /*10360*/  SEL R5, RZ, 0x1, P1 ;  /* 0x00000001ff057807 */ /* 0x000fe40000800000 */
[----:B------:R-:W-:Y:S02]  /*10370*/  SEL R8, R8, RZ, P1 ;  /* 0x000000ff08087207 */ /* 0x000fe40000800000 */
[----:B------:R-:W-:-:S03]  /*10380*/  LOP3.LUT R5, R0, R5, RZ, 0x3c, !PT ;  /* 0x0000000500057212 */ /* 0x000fc600078e3cff */
[----:B------:R-:W-:Y:S01]  /*10390*/  IMAD R9, R8, 0x8, R3 ;  /* 0x0000000808097824 */ /* 0x000fe200078e0203 */
[----:B------:R-:W-:Y:S01]  /*103a0*/  SHF.L.U32 R4, R5, 0x1f, RZ ;  /* 0x0000001f05047819 */ /* 0x000fe200000006ff */
[----:B0-----:R-:W-:Y:S06]  /*103b0*/  @!P0 BRA `(.L_x_320) ;  /* 0x0000000c00a88947 */ /* 0x001fec0003800000 */
.L_x_351:
[----:B------:R-:W1:Y:S01]  /*103c0*/  SYNCS.PHASECHK.TRANS64.TRYWAIT P0, [R9+URZ], R4 ;  /* 0x00000004090075a7 */ /* 0x000e62000800017f */
[----:B------:R-:W-:-:S05]  /*103d0*/  VIADD R0, R8, 0x1 ;  /* 0x0000000108007836 */ /* 0x000fca0000000000 */
[----:B------:R-:W-:-:S04]  /*103e0*/  ISETP.NE.AND P1, PT, R0, 0x16, PT ;  /* 0x000000160000780c */ /* 0x000fc80003f25270 */
[----:B0-----:R-:W-:Y:S02]  /*103f0*/  SEL R2, RZ, 0x1, P1 ;  /* 0x00000001ff027807 */ /* 0x001fe40000800000 */
[----:B------:R-:W-:Y:S02]  /*10400*/  SEL R0, R0, RZ, P1 ;  /* 0x000000ff00007207 */ /* 0x000fe40000800000 */
[----:B------:R-:W-:-:S03]  /*10410*/  LOP3.LUT R7, R5, R2, RZ, 0x3c, !PT ;  /* 0x0000000205077212 */ /* 0x000fc600078e3cff */
[----:B------:R-:W-:Y:S01]  /*10420*/  IMAD R6, R0, 0x8, R3 ;  /* 0x0000000800067824 */ /* 0x000fe200078e0203 */
[----:B------:R-:W-:Y:S01]  /*10430*/  SHF.L.U32 R5, R7, 0x1f, RZ ;  /* 0x0000001f07057819 */ /* 0x000fe200000006ff */
[----:B-1----:R-:W-:Y:S06]  /*10440*/  @!P0 BRA `(.L_x_321) ;  /* 0x0000000c00988947 */ /* 0x002fec0003800000 */
.L_x_352:
[----:B------:R-:W1:Y:S01]  /*10450*/  SYNCS.PHASECHK.TRANS64.TRYWAIT P0, [R6+URZ], R5 ;  /* 0x00000005060075a7 */ /* 0x000e62000800017f */
[----:B------:R-:W-:-:S05]  /*10460*/  VIADD R0, R0, 0x1 ;  /* 0x0000000100007836 */ /* 0x000fca0000000000 */
[----:B------:R-:W-:-:S04]  /*10470*/  ISETP.NE.AND P1, PT, R0, 0x16, PT ;  /* 0x000000160000780c */ /* 0x000fc80003f25270 */
[----:B------:R-:W-:Y:S02]  /*10480*/  SEL R2, RZ, 0x1, P1 ;  /* 0x00000001ff027807 */ /* 0x000fe40000800000 */
[----:B------:R-:W-:Y:S02]  /*10490*/  SEL R0, R0, RZ, P1 ;  /* 0x000000ff00007207 */ /* 0x000fe40000800000 */
[----:B------:R-:W-:-:S03]  /*104a0*/  LOP3.LUT R7, R7, R2, RZ, 0x3c, !PT ;  /* 0x0000000207077212 */ /* 0x000fc600078e3cff */
[----:B0-----:R-:W-:Y:S01]  /*104b0*/  IMAD R9, R0, 0x8, R3 ;  /* 0x0000000800097824 */ /* 0x001fe200078e0203 */
[----:B------:R-:W-:Y:S01]  /*104c0*/  SHF.L.U32 R4, R7, 0x1f, RZ ;  /* 0x0000001f07047819 */ /* 0x000fe200000006ff */
[----:B-1----:R-:W-:Y:S06]  /*104d0*/  @!P0 BRA `(.L_x_322) ;  /* 0x0000000c00888947 */ /* 0x002fec0003800000 */
.L_x_353:
        /* <DEDUP_REMOVED lines=9> */
.L_x_354:
        /* <DEDUP_REMOVED lines=9> */
.L_x_355:
        /* <DEDUP_REMOVED lines=9> */
.L_x_356:
        /* <DEDUP_REMOVED lines=9> */
.L_x_357:
        /* <DEDUP_REMOVED lines=9> */
.L_x_358:
        /* <DEDUP_REMOVED lines=9> */
.L_x_359:
        /* <DEDUP_REMOVED lines=9> */
.L_x_360:
        /* <DEDUP_REMOVED lines=9> */
.L_x_361:
        /* <DEDUP_REMOVED lines=9> */
.L_x_362:
        /* <DEDUP_REMOVED lines=9> */
.L_x_363:
        /* <DEDUP_REMOVED lines=9> */
.L_x_364:
        /* <DEDUP_REMOVED lines=9> */
.L_x_365:
        /* <DEDUP_REMOVED lines=9> */
.L_x_366:
        /* <DEDUP_REMOVED lines=9> */
.L_x_367:
        /* <DEDUP_REMOVED lines=9> */
.L_x_368:
        /* <DEDUP_REMOVED lines=9> */
.L_x_369:
        /* <DEDUP_REMOVED lines=9> */
.L_x_370:
[----:B------:R-:W1:Y:S01]  /*10e70*/  SYNCS.PHASECHK.TRANS64.TRYWAIT P0, [R6+URZ], R5 ;  /* 0x00000005060075a7 */ /* 0x000e62000800017f */
[----:B------:R-:W-:-:S05]  /*10e80*/  VIADD R0, R0, 0x1 ;  /* 0x0000000100007836 */ /* 0x000fca0000000000 */
[----:B------:R-:W-:-:S04]  /*10e90*/  ISETP.NE.AND P1, PT, R0, 0x16, PT ;  /* 0x000000160000780c */ /* 0x000fc80003f25270 */
[----:B------:R-:W-:Y:S02]  /*10ea0*/  SEL R2, RZ, 0x1, P1 ;  /* 0x00000001ff027807 */ /* 0x000fe40000800000 */
[----:B------:R-:W-:Y:S02]  /*10eb0*/  SEL R0, R0, RZ, P1 ;  /* 0x000000ff00007207 */ /* 0x000fe40000800000 */
[----:B------:R-:W-:Y:S01]  /*10ec0*/  LOP3.LUT R2, R7, R2, RZ, 0x3c, !PT ;  /* 0x0000000207027212 */ /* 0x000fe200078e3cff */
[----:B-1----:R-:W-:Y:S06]  /*10ed0*/  @!P0 BRA `(.L_x_340) ;  /* 0x0000000800708947 */ /* 0x002fec0003800000 */
.L_x_371:
[----:B------:R-:W-:Y:S01]  /*10ee0*/  IMAD R3, R0, 0x8, R3 ;  /* 0x0000000800037824 */ /* 0x000fe200078e0203 */
[----:B------:R-:W-:-:S07]  /*10ef0*/  SHF.L.U32 R0, R2, 0x1f, RZ ;  /* 0x0000001f02007819 */ /* 0x000fce00000006ff */
.L_x_341:
[----:B--2---:R2:W3:Y:S02]  /*10f00*/  SYNCS.PHASECHK.TRANS64.TRYWAIT P0, [R3+URZ], R0 ;  /* 0x00000000030075a7 */ /* 0x0044e4000800017f */
[----:B---3--:R-:W-:Y:S05]  /*10f10*/  @!P0 NANOSLEEP.SYNCS 0x989680 ;  /* 0x009896800000895d */ /* 0x008fea0003900000 */
[----:B------:R-:W3:Y:S02]  /*10f20*/  @!P0 SYNCS.PHASECHK.TRANS64 P0, [R3+URZ], R0 ;  /* 0x00000000030085a7 */ /* 0x000ee4000800007f */
[----:B---3--:R-:W-:Y:S05]  /*10f30*/  @!P0 BRA `(.L_x_341) ;  /* 0xfffffffc00f08947 */ /* 0x008fea000383ffff */
.L_x_318:
[----:B------:R-:W-:Y:S05]  /*10f40*/  BSYNC B0 ;  /* 0x0000000000007941 */ /* 0x000fea0003800000 */
.L_x_317:
[----:B------:R-:W-:Y:S05]  /*10f50*/  EXIT ;  /* 0x000000000000794d */ /* 0x000fea0003800000 */
.L_x_20:
[----:B----4-:R-:W-:-:S04]  /*10f60*/  IMAD.U32 R3, RZ, RZ, UR17 ;  /* 0x00000011ff037e24 */ /* 0x010fc8000f8e00ff */
[----:B------:R4:W0:Y:S03]  /*10f70*/  SYNCS.PHASECHK.TRANS64.TRYWAIT P0, [R3+URZ+-0x8], R0 ;  /* 0xfffff800030075a7 */ /* 0x000826000800017f */
[----:B0-----:R-:W-:Y:S05]  /*10f80*/  @!P0 NANOSLEEP.SYNCS 0x989680 ;  /* 0x009896800000895d */ /* 0x001fea0003900000 */
[----:B------:R-:W0:Y:S02]  /*10f90*/  @!P0 SYNCS.PHASECHK.TRANS64 P0, [R3+URZ+-0x8], R0 ;  /* 0xfffff800030085a7 */ /* 0x000e24000800007f */
[----:B0-----:R-:W-:Y:S05]  /*10fa0*/  @!P0 BRA `(.L_x_20) ;  /* 0xfffffffc00ec8947 */ /* 0x001fea000383ffff */
[----:B------:R-:W-:Y:S05]  /*10fb0*/  BRA `(.L_x_342) ;  /* 0xffffff0800c07947 */ /* 0x000fea000383ffff */
.L_x_25:
[----:B-1----:R-:W-:-:S04]  /*10fc0*/  IMAD.U32 R3, RZ, RZ, UR6 ;  /* 0x00000006ff037e24 */ /* 0x002fc8000f8e00ff */
[----:B------:R1:W2:Y:S03]  /*10fd0*/  SYNCS.PHASECHK.TRANS64.TRYWAIT P0, [R3+URZ], R0 ;  /* 0x00000000030075a7 */ /* 0x0002a6000800017f */
[----:B--2---:R-:W-:Y:S05]  /*10fe0*/  @!P0 NANOSLEEP.SYNCS 0x989680 ;  /* 0x009896800000895d */ /* 0x004fea0003900000 */
[----:B------:R-:W2:Y:S02]  /*10ff0*/  @!P0 SYNCS.PHASECHK.TRANS64 P0, [R3+URZ], R0 ;  /* 0x00000000030085a7 */ /* 0x000ea4000800007f */
[----:B--2---:R-:W-:Y:S05]  /*11000*/  @!P0 BRA `(.L_x_25) ;  /* 0xfffffffc00ec8947 */ /* 0x004fea000383ffff */
[----:B------:R-:W-:Y:S05]  /*11010*/  BRA `(.L_x_24) ;  /* 0xffffff14002c7947 */ /* 0x000fea000383ffff */
.L_x_31:
[----:B-----5:R1:W-:Y:S02]  /*11020*/  STL [R1+0xa4], R0 ;  /* 0x0000a40001007387 */ /* 0x0203e40000100800 */
[----:B-1----:R-:W-:-:S04]  /*11030*/  IMAD.U32 R0, RZ, RZ, UR9 ;  /* 0x00000009ff007e24 */ /* 0x002fc8000f8e00ff */
[----:B------:R1:W3:Y:S03]  /*11040*/  SYNCS.PHASECHK.TRANS64.TRYWAIT P0, [R0+URZ], R229 ;  /* 0x000000e5000075a7 */ /* 0x0002e6000800017f */
[----:B---3--:R-:W-:Y:S05]  /*11050*/  @!P0 NANOSLEEP.SYNCS 0x989680 ;  /* 0x009896800000895d */ /* 0x008fea0003900000 */
[----:B------:R1:W3:Y:S02]  /*11060*/  @!P0 SYNCS.PHASECHK.TRANS64 P0, [R0+URZ], R229 ;  /* 0x000000e5000085a7 */ /* 0x0002e4000800007f */
[----:B-1----:R1:W5:Y:S02]  /*11070*/  LDL.LU R0, [R1+0xa4] ;  /* 0x0000a40001007983 */ /* 0x0023640000300800 */
[----:B-1-3--:R-:W-:Y:S05]  /*11080*/  @!P0 BRA `(.L_x_31) ;  /* 0xfffffffc00e48947 */ /* 0x00afea000383ffff */
[----:B------:R-:W-:Y:S05]  /*11090*/  BRA `(.L_x_30) ;  /* 0xffffff2400807947 */ /* 0x000fea000383ffff */
.L_x_39:
[----:B0-----:R-:W-:-:S04]  /*110a0*/  IMAD.U32 R25, RZ, RZ, UR17 ;  /* 0x00000011ff197e24 */ /* 0x001fc8000f8e00ff */
[----:B------:R0:W3:Y:S03]  /*110b0*/  SYNCS.PHASECHK.TRANS64.TRYWAIT P0, [R25+URZ+0x8], R24 ;  /* 0x00000818190075a7 */ /* 0x0000e6000800017f */
[----:B---3--:R-:W-:Y:S05]  /*110c0*/  @!P0 NANOSLEEP.SYNCS 0x989680 ;  /* 0x009896800000895d */ /* 0x008fea0003900000 */
[----:B------:R-:W3:Y:S02]  /*110d0*/  @!P0 SYNCS.PHASECHK.TRANS64 P0, [R25+URZ+0x8], R24 ;  /* 0x00000818190085a7 */ /* 0x000ee4000800007f */
[----:B---3--:R-:W-:Y:S05]  /*110e0*/  @!P0 BRA `(.L_x_39) ;  /* 0xfffffffc00ec8947 */ /* 0x008fea000383ffff */
[----:B------:R-:W-:Y:S05]  /*110f0*/  BRA `(.L_x_343) ;  /* 0xffffff4800847947 */ /* 0x000fea000383ffff */
.L_x_304:
[----:B------:R-:W-:Y:S01]  /*11100*/  BSSY B1, `(.L_x_344) ;  /* 0x0000006000017945 */ /* 0x000fe20003800000 */
[----:B------:R-:W-:-:S07]  /*11110*/  IMAD.MOV.U32 R2, RZ, RZ, -0x1 ;  /* 0xffffffffff027424 */ /* 0x000fce00078e00ff */
[----:B------:R-:W-:Y:S05]  /*11120*/  WARPSYNC.COLLECTIVE R2, `(.L_x_345) ;  /* 0x00000000020c7348 */ /* 0x000fea0003c00000 */
[----:B------:R-:W-:Y:S02]  /*11130*/  ELECT P1, UR62, PT ;  /* 0x00000000003e782f */ /* 0x000fe40003820000 */
[----:B------:R-:W-:Y:S01]  /*11140*/  MOV R2, UR62 ;  /* 0x0000003e00027c02 */ /* 0x000fe20008000f00 */
[----:B------:R-:W-:Y:S10]  /*11150*/  ENDCOLLECTIVE ;  /* 0x000000000000791b */ /* 0x000ff40003800000 */
.L_x_345:
[----:B------:R-:W-:Y:S05]  /*11160*/  BSYNC B1 ;  /* 0x0000000000017941 */ /* 0x000fea0003800000 */
.L_x_344:
[----:B------:R-:W-:Y:S05]  /*11170*/  BRA `(.L_x_346) ;  /* 0xffffffe4002c7947 */ /* 0x000fea000383ffff */
.L_x_307:
[----:B-1----:R1:W2:Y:S02]  /*11180*/  SYNCS.PHASECHK.TRANS64.TRYWAIT P1, [R11+URZ+0xb0], R4 ;  /* 0x0000b0040b0075a7 */ /* 0x0022a4000802017f */
[----:B--2---:R-:W-:Y:S05]  /*11190*/  @!P1 NANOSLEEP.SYNCS 0x989680 ;  /* 0x009896800000995d */ /* 0x004fea0003900000 */
[----:B------:R-:W2:Y:S02]  /*111a0*/  @!P1 SYNCS.PHASECHK.TRANS64 P1, [R11+URZ+0xb0], R4 ;  /* 0x0000b0040b0095a7 */ /* 0x000ea4000802007f */
[----:B--2---:R-:W-:Y:S05]  /*111b0*/  @!P1 BRA `(.L_x_307) ;  /* 0xfffffffc00f09947 */ /* 0x004fea000383ffff */
[----:B------:R-:W-:Y:S05]  /*111c0*/  BRA `(.L_x_347) ;  /* 0xffffffe4006c7947 */ /* 0x000fea000383ffff */
.L_x_316:
[----:B------:R-:W-:Y:S01]  /*111d0*/  BSSY B0, `(.L_x_348) ;  /* 0x0000006000007945 */ /* 0x000fe20003800000 */
[----:B------:R-:W-:-:S07]  /*111e0*/  IMAD.MOV.U32 R2, RZ, RZ, -0x1 ;  /* 0xffffffffff027424 */ /* 0x000fce00078e00ff */
[----:B01----:R-:W-:Y:S05]  /*111f0*/  WARPSYNC.COLLECTIVE R2, `(.L_x_349) ;  /* 0x00000000020c7348 */ /* 0x003fea0003c00000 */
[----:B------:R-:W-:Y:S02]  /*11200*/  ELECT P1, UR62, PT ;  /* 0x00000000003e782f */ /* 0x000fe40003820000 */
[----:B------:R-:W-:Y:S01]  /*11210*/  MOV R2, UR62 ;  /* 0x0000003e00027c02 */ /* 0x000fe20008000f00 */
[----:B01----:R-:W-:Y:S10]  /*11220*/  ENDCOLLECTIVE ;  /* 0x000000000000791b */ /* 0x003ff40003800000 */
.L_x_349:
[----:B------:R-:W-:Y:S05]  /*11230*/  BSYNC B0 ;  /* 0x0000000000007941 */ /* 0x000fea0003800000 */
.L_x_348:
[----:B------:R-:W-:Y:S01]  /*11240*/  PLOP3.LUT P0, PT, P1, PT, PT, 0x80, 0x0 ;  /* 0x000000000000781c */ /* 0x000fe20000f0f070 */
[----:B------:R-:W-:-:S12]  /*11250*/  BRA `(.L_x_350) ;  /* 0xfffffff000007947 */ /* 0x000fd8000383ffff */
.L_x_320:
[----:B0-----:R0:W1:Y:S02]  /*11260*/  SYNCS.PHASECHK.TRANS64.TRYWAIT P0, [R7+URZ], R2 ;  /* 0x00000002070075a7 */ /* 0x001064000800017f */
[----:B-1----:R-:W-:Y:S05]  /*11270*/  @!P0 NANOSLEEP.SYNCS 0x989680 ;  /* 0x009896800000895d */ /* 0x002fea0003900000 */
[----:B------:R-:W1:Y:S02]  /*11280*/  @!P0 SYNCS.PHASECHK.TRANS64 P0, [R7+URZ], R2 ;  /* 0x00000002070085a7 */ /* 0x000e64000800007f */
[----:B-1----:R-:W-:Y:S05]  /*11290*/  @!P0 BRA `(.L_x_320) ;  /* 0xfffffffc00f08947 */ /* 0x002fea000383ffff */
[----:B------:R-:W-:Y:S05]  /*112a0*/  BRA `(.L_x_351) ;  /* 0xfffffff000447947 */ /* 0x000fea000383ffff */
.L_x_321:
[----:B0-----:R0:W1:Y:S02]  /*112b0*/  SYNCS.PHASECHK.TRANS64.TRYWAIT P0, [R9+URZ], R4 ;  /* 0x00000004090075a7 */ /* 0x001064000800017f */
[----:B-1----:R-:W-:Y:S05]  /*112c0*/  @!P0 NANOSLEEP.SYNCS 0x989680 ;  /* 0x009896800000895d */ /* 0x002fea0003900000 */
[----:B------:R-:W1:Y:S02]  /*112d0*/  @!P0 SYNCS.PHASECHK.TRANS64 P0, [R9+URZ], R4 ;  /* 0x00000004090085a7 */ /* 0x000e64000800007f */
[----:B-1----:R-:W-:Y:S05]  /*112e0*/  @!P0 BRA `(.L_x_321) ;  /* 0xfffffffc00f08947 */ /* 0x002fea000383ffff */
[----:B------:R-:W-:Y:S05]  /*112f0*/  BRA `(.L_x_352) ;  /* 0xfffffff000547947 */ /* 0x000fea000383ffff */
.L_x_322:
[----:B0-----:R0:W1:Y:S02]  /*11300*/  SYNCS.PHASECHK.TRANS64.TRYWAIT P0, [R6+URZ], R5 ;  /* 0x00000005060075a7 */ /* 0x001064000800017f */
[----:B-1----:R-:W-:Y:S05]  /*11310*/  @!P0 NANOSLEEP.SYNCS 0x989680 ;  /* 0x009896800000895d */ /* 0x002fea0003900000 */
[----:B------:R-:W1:Y:S02]  /*11320*/  @!P0 SYNCS.PHASECHK.TRANS64 P0, [R6+URZ], R5 ;  /* 0x00000005060085a7 */ /* 0x000e64000800007f */
[----:B-1----:R-:W-:Y:S05]  /*11330*/  @!P0 BRA `(.L_x_322) ;  /* 0xfffffffc00f08947 */ /* 0x002fea000383ffff */
[----:B------:R-:W-:Y:S05]  /*11340*/  BRA `(.L_x_353) ;  /* 0xfffffff000647947 */ /* 0x000fea000383ffff */
.L_x_323:
[----:B0-----:R0:W1:Y:S02]  /*11350*/  SYNCS.PHASECHK.TRANS64.TRYWAIT P0, [R9+URZ], R4 ;  /* 0x00000004090075a7 */ /* 0x001064000800017f */
[----:B-1----:R-:W-:Y:S05]  /*11360*/  @!P0 NANOSLEEP.SYNCS 0x989680 ;  /* 0x009896800000895d */ /* 0x002fea0003900000 */
[----:B------:R-:W1:Y:S02]  /*11370*/  @!P0 SYNCS.PHASECHK.TRANS64 P0, [R9+URZ], R4 ;  /* 0x00000004090085a7 */ /* 0x000e64000800007f */
[----:B-1----:R-:W-:Y:S05]  /*11380*/  @!P0 BRA `(.L_x_323) ;  /* 0xfffffffc00f08947 */ /* 0x002fea000383ffff */
[----:B------:R-:W-:Y:S05]  /*11390*/  BRA `(.L_x_354) ;  /* 0xfffffff000747947 */ /* 0x000fea000383ffff */
.L_x_324:
[----:B0-----:R0:W1:Y:S02]  /*113a0*/  SYNCS.PHASECHK.TRANS64.TRYWAIT P0, [R6+URZ], R5 ;  /* 0x00000005060075a7 */ /* 0x001064000800017f */
[----:B-1----:R-:W-:Y:S05]  /*113b0*/  @!P0 NANOSLEEP.SYNCS 0x989680 ;  /* 0x009896800000895d */ /* 0x002fea0003900000 */
[----:B------:R-:W1:Y:S02]  /*113c0*/  @!P0 SYNCS.PHASECHK.TRANS64 P0, [R6+URZ], R5 ;  /* 0x00000005060085a7 */ /* 0x000e64000800007f */
[----:B-1----:R-:W-:Y:S05]  /*113d0*/  @!P0 BRA `(.L_x_324) ;  /* 0xfffffffc00f08947 */ /* 0x002fea000383ffff */
[----:B------:R-:W-:Y:S05]  /*113e0*/  BRA `(.L_x_355) ;  /* 0xfffffff000847947 */ /* 0x000fea000383ffff */
.L_x_325:
[----:B0-----:R0:W1:Y:S02]  /*113f0*/  SYNCS.PHASECHK.TRANS64.TRYWAIT P0, [R9+URZ], R4 ;  /* 0x00000004090075a7 */ /* 0x001064000800017f */
[----:B-1----:R-:W-:Y:S05]  /*11400*/  @!P0 NANOSLEEP.SYNCS 0x989680 ;  /* 0x009896800000895d */ /* 0x002fea0003900000 */
[----:B------:R-:W1:Y:S02]  /*11410*/  @!P0 SYNCS.PHASECHK.TRANS64 P0, [R9+URZ], R4 ;  /* 0x00000004090085a7 */ /* 0x000e64000800007f */
[----:B-1----:R-:W-:Y:S05]  /*11420*/  @!P0 BRA `(.L_x_325) ;  /* 0xfffffffc00f08947 */ /* 0x002fea000383ffff */
[----:B------:R-:W-:Y:S05]  /*11430*/  BRA `(.L_x_356) ;  /* 0xfffffff000947947 */ /* 0x000fea000383ffff */
.L_x_326:
[----:B0-----:R0:W1:Y:S02]  /*11440*/  SYNCS.PHASECHK.TRANS64.TRYWAIT P0, [R6+URZ], R5 ;  /* 0x00000005060075a7 */ /* 0x001064000800017f */
[----:B-1----:R-:W-:Y:S05]  /*11450*/  @!P0 NANOSLEEP.SYNCS 0x989680 ;  /* 0x009896800000895d */ /* 0x002fea0003900000 */
[----:B------:R-:W1:Y:S02]  /*11460*/  @!P0 SYNCS.PHASECHK.TRANS64 P0, [R6+URZ], R5 ;  /* 0x00000005060085a7 */ /* 0x000e64000800007f */
[----:B-1----:R-:W-:Y:S05]  /*11470*/  @!P0 BRA `(.L_x_326) ;  /* 0xfffffffc00f08947 */ /* 0x002fea000383ffff */
[----:B------:R-:W-:Y:S05]  /*11480*/  BRA `(.L_x_357) ;  /* 0xfffffff000a47947 */ /* 0x000fea000383ffff */
.L_x_327:
[----:B0-----:R0:W1:Y:S02]  /*11490*/  SYNCS.PHASECHK.TRANS64.TRYWAIT P0, [R9+URZ], R4 ;  /* 0x00000004090075a7 */ /* 0x001064000800017f */
[----:B-1----:R-:W-:Y:S05]  /*114a0*/  @!P0 NANOSLEEP.SYNCS 0x989680 ;  /* 0x009896800000895d */ /* 0x002fea0003900000 */
[----:B------:R-:W1:Y:S02]  /*114b0*/  @!P0 SYNCS.PHASECHK.TRANS64 P0, [R9+URZ], R4 ;  /* 0x00000004090085a7 */ /* 0x000e64000800007f */
[----:B-1----:R-:W-:Y:S05]  /*114c0*/  @!P0 BRA `(.L_x_327) ;  /* 0xfffffffc00f08947 */ /* 0x002fea000383ffff */
[----:B------:R-:W-:Y:S05]  /*114d0*/  BRA `(.L_x_358) ;  /* 0xfffffff000b47947 */ /* 0x000fea000383ffff */
.L_x_328:
[----:B0-----:R0:W1:Y:S02]  /*114e0*/  SYNCS.PHASECHK.TRANS64.TRYWAIT P0, [R6+URZ], R5 ;  /* 0x00000005060075a7 */ /* 0x001064000800017f */
[----:B-1----:R-:W-:Y:S05]  /*114f0*/  @!P0 NANOSLEEP.SYNCS 0x989680 ;  /* 0x009896800000895d */ /* 0x002fea0003900000 */
[----:B------:R-:W1:Y:S02]  /*11500*/  @!P0 SYNCS.PHASECHK.TRANS64 P0, [R6+URZ], R5 ;  /* 0x00000005060085a7 */ /* 0x000e64000800007f */
[----:B-1----:R-:W-:Y:S05]  /*11510*/  @!P0 BRA `(.L_x_328) ;  /* 0xfffffffc00f08947 */ /* 0x002fea000383ffff */
[----:B------:R-:W-:Y:S05]  /*11520*/  BRA `(.L_x_359) ;  /* 0xfffffff000c47947 */ /* 0x000fea000383ffff */
.L_x_329:
[----:B0-----:R0:W1:Y:S02]  /*11530*/  SYNCS.PHASECHK.TRANS64.TRYWAIT P0, [R9+URZ], R4 ;  /* 0x00000004090075a7 */ /* 0x001064000800017f */
[----:B-1----:R-:W-:Y:S05]  /*11540*/  @!P0 NANOSLEEP.SYNCS 0x989680 ;  /* 0x009896800000895d */ /* 0x002fea0003900000 */
[----:B------:R-:W1:Y:S02]  /*11550*/  @!P0 SYNCS.PHASECHK.TRANS64 P0, [R9+URZ], R4 ;  /* 0x00000004090085a7 */ /* 0x000e64000800007f */
[----:B-1----:R-:W-:Y:S05]  /*11560*/  @!P0 BRA `(.L_x_329) ;  /* 0xfffffffc00f08947 */ /* 0x002fea000383ffff */
[----:B------:R-:W-:Y:S05]  /*11570*/  BRA `(.L_x_360) ;  /* 0xfffffff000d47947 */ /* 0x000fea000383ffff */
.L_x_330:
[----:B0-----:R0:W1:Y:S02]  /*11580*/  SYNCS.PHASECHK.TRANS64.TRYWAIT P0, [R6+URZ], R5 ;  /* 0x00000005060075a7 */ /* 0x001064000800017f */
[----:B-1----:R-:W-:Y:S05]  /*11590*/  @!P0 NANOSLEEP.SYNCS 0x989680 ;  /* 0x009896800000895d */ /* 0x002fea0003900000 */
[----:B------:R-:W1:Y:S02]  /*115a0*/  @!P0 SYNCS.PHASECHK.TRANS64 P0, [R6+URZ], R5 ;  /* 0x00000005060085a7 */ /* 0x000e64000800007f */
[----:B-1----:R-:W-:Y:S05]  /*115b0*/  @!P0 BRA `(.L_x_330) ;  /* 0xfffffffc00f08947 */ /* 0x002fea000383ffff */
[----:B------:R-:W-:Y:S05]  /*115c0*/  BRA `(.L_x_361) ;  /* 0xfffffff000e47947 */ /* 0x000fea000383ffff */
.L_x_331:
[----:B0-----:R0:W1:Y:S02]  /*115d0*/  SYNCS.PHASECHK.TRANS64.TRYWAIT P0, [R9+URZ], R4 ;  /* 0x00000004090075a7 */ /* 0x001064000800017f */
[----:B-1----:R-:W-:Y:S05]  /*115e0*/  @!P0 NANOSLEEP.SYNCS 0x989680 ;  /* 0x009896800000895d */ /* 0x002fea0003900000 */
[----:B------:R-:W1:Y:S02]  /*115f0*/  @!P0 SYNCS.PHASECHK.TRANS64 P0, [R9+URZ], R4 ;  /* 0x00000004090085a7 */ /* 0x000e64000800007f */
[----:B-1----:R-:W-:Y:S05]  /*11600*/  @!P0 BRA `(.L_x_331) ;  /* 0xfffffffc00f08947 */ /* 0x002fea000383ffff */
[----:B------:R-:W-:Y:S05]  /*11610*/  BRA `(.L_x_362) ;  /* 0xfffffff000f47947 */ /* 0x000fea000383ffff */
.L_x_332:
[----:B0-----:R0:W1:Y:S02]  /*11620*/  SYNCS.PHASECHK.TRANS64.TRYWAIT P0, [R6+URZ], R5 ;  /* 0x00000005060075a7 */ /* 0x001064000800017f */
[----:B-1----:R-:W-:Y:S05]  /*11630*/  @!P0 NANOSLEEP.SYNCS 0x989680 ;  /* 0x009896800000895d */ /* 0x002fea0003900000 */
[----:B------:R-:W1:Y:S02]  /*11640*/  @!P0 SYNCS.PHASECHK.TRANS64 P0, [R6+URZ], R5 ;  /* 0x00000005060085a7 */ /* 0x000e64000800007f */
[----:B-1----:R-:W-:Y:S05]  /*11650*/  @!P0 BRA `(.L_x_332) ;  /* 0xfffffffc00f08947 */ /* 0x002fea000383ffff */
[----:B------:R-:W-:Y:S05]  /*11660*/  BRA `(.L_x_363) ;  /* 0xfffffff400047947 */ /* 0x000fea000383ffff */
.L_x_333:
[----:B0-----:R0:W1:Y:S02]  /*11670*/  SYNCS.PHASECHK.TRANS64.TRYWAIT P0, [R9+URZ], R4 ;  /* 0x00000004090075a7 */ /* 0x001064000800017f */
[----:B-1----:R-:W-:Y:S05]  /*11680*/  @!P0 NANOSLEEP.SYNCS 0x989680 ;  /* 0x009896800000895d */ /* 0x002fea0003900000 */
[----:B------:R-:W1:Y:S02]  /*11690*/  @!P0 SYNCS.PHASECHK.TRANS64 P0, [R9+URZ], R4 ;  /* 0x00000004090085a7 */ /* 0x000e64000800007f */
[----:B-1----:R-:W-:Y:S05]  /*116a0*/  @!P0 BRA `(.L_x_333) ;  /* 0xfffffffc00f08947 */ /* 0x002fea000383ffff */
[----:B------:R-:W-:Y:S05]  /*116b0*/  BRA `(.L_x_364) ;  /* 0xfffffff400147947 */ /* 0x000fea000383ffff */
.L_x_334:
[----:B0-----:R0:W1:Y:S02]  /*116c0*/  SYNCS.PHASECHK.TRANS64.TRYWAIT P0, [R6+URZ], R5 ;  /* 0x00000005060075a7 */ /* 0x001064000800017f */
[----:B-1----:R-:W-:Y:S05]  /*116d0*/  @!P0 NANOSLEEP.SYNCS 0x989680 ;  /* 0x009896800000895d */ /* 0x002fea0003900000 */
[----:B------:R-:W1:Y:S02]  /*116e0*/  @!P0 SYNCS.PHASECHK.TRANS64 P0, [R6+URZ], R5 ;  /* 0x00000005060085a7 */ /* 0x000e64000800007f */
[----:B-1----:R-:W-:Y:S05]  /*116f0*/  @!P0 BRA `(.L_x_334) ;  /* 0xfffffffc00f08947 */ /* 0x002fea000383ffff */
[----:B------:R-:W-:Y:S05]  /*11700*/  BRA `(.L_x_365) ;  /* 0xfffffff400247947 */ /* 0x000fea000383ffff */
.L_x_335:
[----:B0-----:R0:W1:Y:S02]  /*11710*/  SYNCS.PHASECHK.TRANS64.TRYWAIT P0, [R9+URZ], R4 ;  /* 0x00000004090075a7 */ /* 0x001064000800017f */
[----:B-1----:R-:W-:Y:S05]  /*11720*/  @!P0 NANOSLEEP.SYNCS 0x989680 ;  /* 0x009896800000895d */ /* 0x002fea0003900000 */
[----:B------:R-:W1:Y:S02]  /*11730*/  @!P0 SYNCS.PHASECHK.TRANS64 P0, [R9+URZ], R4 ;  /* 0x00000004090085a7 */ /* 0x000e64000800007f */
[----:B-1----:R-:W-:Y:S05]  /*11740*/  @!P0 BRA `(.L_x_335) ;  /* 0xfffffffc00f08947 */ /* 0x002fea000383ffff */
[----:B------:R-:W-:Y:S05]  /*11750*/  BRA `(.L_x_366) ;  /* 0xfffffff400347947 */ /* 0x000fea000383ffff */
.L_x_336:
[----:B0-----:R0:W1:Y:S02]  /*11760*/  SYNCS.PHASECHK.TRANS64.TRYWAIT P0, [R6+URZ], R5 ;  /* 0x00000005060075a7 */ /* 0x001064000800017f */
[----:B-1----:R-:W-:Y:S05]  /*11770*/  @!P0 NANOSLEEP.SYNCS 0x989680 ;  /* 0x009896800000895d */ /* 0x002fea0003900000 */
[----:B------:R-:W1:Y:S02]  /*11780*/  @!P0 SYNCS.PHASECHK.TRANS64 P0, [R6+URZ], R5 ;  /* 0x00000005060085a7 */ /* 0x000e64000800007f */
[----:B-1----:R-:W-:Y:S05]  /*11790*/  @!P0 BRA `(.L_x_336) ;  /* 0xfffffffc00f08947 */ /* 0x002fea000383ffff */
[----:B------:R-:W-:Y:S05]  /*117a0*/  BRA `(.L_x_367) ;  /* 0xfffffff400447947 */ /* 0x000fea000383ffff */
.L_x_337:
[----:B0-----:R0:W1:Y:S02]  /*117b0*/  SYNCS.PHASECHK.TRANS64.TRYWAIT P0, [R9+URZ], R4 ;  /* 0x00000004090075a7 */ /* 0x001064000800017f */
[----:B-1----:R-:W-:Y:S05]  /*117c0*/  @!P0 NANOSLEEP.SYNCS 0x989680 ;  /* 0x009896800000895d */ /* 0x002fea0003900000 */
[----:B------:R-:W1:Y:S02]  /*117d0*/  @!P0 SYNCS.PHASECHK.TRANS64 P0, [R9+URZ], R4 ;  /* 0x00000004090085a7 */ /* 0x000e64000800007f */
[----:B-1----:R-:W-:Y:S05]  /*117e0*/  @!P0 BRA `(.L_x_337) ;  /* 0xfffffffc00f08947 */ /* 0x002fea000383ffff */
[----:B------:R-:W-:Y:S05]  /*117f0*/  BRA `(.L_x_368) ;  /* 0xfffffff400547947 */ /* 0x000fea000383ffff */
.L_x_338:
[----:B0-----:R0:W1:Y:S02]  /*11800*/  SYNCS.PHASECHK.TRANS64.TRYWAIT P0, [R6+URZ], R5 ;  /* 0x00000005060075a7 */ /* 0x001064000800017f */
[----:B-1----:R-:W-:Y:S05]  /*11810*/  @!P0 NANOSLEEP.SYNCS 0x989680 ;  /* 0x009896800000895d */ /* 0x002fea0003900000 */
[----:B------:R-:W1:Y:S02]  /*11820*/  @!P0 SYNCS.PHASECHK.TRANS64 P0, [R6+URZ], R5 ;  /* 0x00000005060085a7 */ /* 0x000e64000800007f */
[----:B-1----:R-:W-:Y:S05]  /*11830*/  @!P0 BRA `(.L_x_338) ;  /* 0xfffffffc00f08947 */ /* 0x002fea000383ffff */
[----:B------:R-:W-:Y:S05]  /*11840*/  BRA `(.L_x_369) ;  /* 0xfffffff400647947 */ /* 0x000fea000383ffff */
.L_x_339:
[----:B0-----:R0:W1:Y:S02]  /*11850*/  SYNCS.PHASECHK.TRANS64.TRYWAIT P0, [R9+URZ], R4 ;  /* 0x00000004090075a7 */ /* 0x001064000800017f */
[----:B-1----:R-:W-:Y:S05]  /*11860*/  @!P0 NANOSLEEP.SYNCS 0x989680 ;  /* 0x009896800000895d */ /* 0x002fea0003900000 */
[----:B------:R-:W1:Y:S02]  /*11870*/  @!P0 SYNCS.PHASECHK.TRANS64 P0, [R9+URZ], R4 ;  /* 0x00000004090085a7 */ /* 0x000e64000800007f */
[----:B-1----:R-:W-:Y:S05]  /*11880*/  @!P0 BRA `(.L_x_339) ;  /* 0xfffffffc00f08947 */ /* 0x002fea000383ffff */
[----:B------:R-:W-:Y:S05]  /*11890*/  BRA `(.L_x_370) ;  /* 0xfffffff400747947 */ /* 0x000fea000383ffff */
.L_x_340:
[----:B-1----:R1:W2:Y:S02]  /*118a0*/  SYNCS.PHASECHK.TRANS64.TRYWAIT P0, [R6+URZ], R5 ;  /* 0x00000005060075a7 */ /* 0x0022a4000800017f */
[----:B--2---:R-:W-:Y:S05]  /*118b0*/  @!P0 NANOSLEEP.SYNCS 0x989680 ;  /* 0x009896800000895d */ /* 0x004fea0003900000 */
[----:B------:R-:W2:Y:S02]  /*118c0*/  @!P0 SYNCS.PHASECHK.TRANS64 P0, [R6+URZ], R5 ;  /* 0x00000005060085a7 */ /* 0x000ea4000800007f */
[----:B--2---:R-:W-:Y:S05]  /*118d0*/  @!P0 BRA `(.L_x_340) ;  /* 0xfffffffc00f08947 */ /* 0x004fea000383ffff */
[----:B------:R-:W-:Y:S05]  /*118e0*/  BRA `(.L_x_371) ;  /* 0xfffffff4007c7947 */ /* 0x000fea000383ffff */
.L_x_372:
[----:B------:R-:W-:-:S00]  /*118f0*/  BRA `(.L_x_372) ;  /* 0xfffffffc00fc7947 */ /* 0x000fc0000383ffff */
[----:B------:R-:W-:-:S00]  /*11900*/  NOP ;  /* 0x0000000000007918 */ /* 0x000fc00000000000 */
[----:B------:R-:W-:-:S00]  /*11910*/  NOP ;  /* 0x0000000000007918 */ /* 0x000fc00000000000 */
[----:B------:R-:W-:-:S00]  /*11920*/  NOP ;  /* 0x0000000000007918 */ /* 0x000fc00000000000 */
[----:B------:R-:W-:-:S00]  /*11930*/  NOP ;  /* 0x0000000000007918 */ /* 0x000fc00000000000 */
[----:B------:R-:W-:-:S00]  /*11940*/  NOP ;  /* 0x0000000000007918 */ /* 0x000fc00000000000 */
[----:B------:R-:W-:-:S00]  /*11950*/  NOP ;  /* 0x0000000000007918 */ /* 0x000fc00000000000 */
[----:B------:R-:W-:-:S00]  /*11960*/  NOP ;  /* 0x0000000000007918 */ /* 0x000fc00000000000 */
[----:B------:R-:W-:-:S00]  /*11970*/  NOP ;  /* 0x0000000000007918 */ /* 0x000fc00000000000 */
.L_x_373:


//--------------------- .nv.shared._ZN7cutlass13device_kernelINS_4gemm6kernel13GemmUniversalIN4cute5tupleIJiiiiEEENS1_10collective13CollectiveMmaINS1_37MainloopSm90TmaGmmaWarpSpecializedFP8ILi22ENS5_IJNS4_1CILi4EEESB_NSA_ILi1EEEEEENS1_32KernelTmaWarpSpecializedPingpongEEENS5_IJNSA_ILi64EEENSA_ILi256EEENSA_ILi32EEEEEENS_12float_e5m2_tENS5_IJlSC_lEEESK_SL_NS4_8TiledMMAINS4_8MMA_AtomIJNS4_4SM904GMMA31MMA_64x256x32_F32E5M2E5M2_SS_TNILNSP_7ScaleInE1ELSR_1EEEEEENS4_6LayoutINS5_IJSC_SC_SC_EEENS5_IJNSA_ILi0EEESW_SW_EEEEENS5_IJNS4_10UnderscoreESZ_SZ_EEEEENS4_23SM90_TMA_LOAD_MULTICASTENS4_14ComposedLayoutINS4_7SwizzleILi1ELi4ELi3EEENS4_18smem_ptr_flag_bitsILi8EEENSU_INS5_IJNSA_ILi8EEESI_EEENS5_IJSI_SC_EEEEEEEvNS4_8identityES12_S1C_vS1D_EENS_8epilogue10collective6detail29Sm90TmaWarpSpecializedAdapterINS1G_15DefaultEpilogueISK_SL_SL_NS1F_6thread17LinearCombinationISK_Li1EffLNS1K_9ScaleType4KindE0ELNS_15FloatRoundStyleE2ESK_EENS1_15EpilogueDefaultEEEEEvvEEEEvNT_6ParamsE --------------------------
	.section	.nv.shared._ZN7cutlass13device_kernelINS_4gemm6kernel13GemmUniversalIN4cute5tupleIJiiiiEEENS1_10collective13CollectiveMmaINS1_37MainloopSm90TmaGmmaWarpSpecializedFP8ILi22ENS5_IJNS4_1CILi4EEESB_NSA_ILi1EEEEEENS1_32KernelTmaWarpSpecializedPingpongEEENS5_IJNSA_ILi64EEENSA_ILi256EEENSA_ILi32EEEEEENS_12float_e5m2_tENS5_IJlSC_lEEESK_SL_NS4_8TiledMMAINS4_8MMA_AtomIJNS4_4SM904GMMA31MMA_64x256x32_F32E5M2E5M2_SS_TNILNSP_7ScaleInE1ELSR_1EEEEEENS4_6LayoutINS5_IJSC_SC_SC_EEENS5_IJNSA_ILi0EEESW_SW_EEEEENS5_IJNS4_10UnderscoreESZ_SZ_EEEEENS4_23SM90_TMA_LOAD_MULTICASTENS4_14ComposedLayoutINS4_7SwizzleILi1ELi4ELi3EEENS4_18smem_ptr_flag_bitsILi8EEENSU_INS5_IJNSA_ILi8EEESI_EEENS5_IJSI_SC_EEEEEEEvNS4_8identityES12_S1C_vS1D_EENS_8epilogue10collective6detail29Sm90TmaWarpSpecializedAdapterINS1G_15DefaultEpilogueISK_SL_SL_NS1F_6thread17LinearCombinationISK_Li1EffLNS1K_9ScaleType4KindE0ELNS_15FloatRoundStyleE2ESK_EENS1_15EpilogueDefaultEEEEEvvEEEEvNT_6ParamsE,"aw",@nobits
	.sectionflags	@""
	.align	16
	.zero		1024


//--------------------- .nv.shared.reserved.0     --------------------------
	.section	.nv.shared.reserved.0,"aw",@nobits
	.weak		__nv_reservedSMEM_offset_0_alias
	.size		__nv_reservedSMEM_offset_0_alias, 0, 0
	.other		__nv_reservedSMEM_offset_0_alias,@"STO_CUDA_RESERVED_SHARED STV_DEFAULT"
__nv_reservedSMEM_offset_0_alias:
	.zero		0


//--------------------- .nv.global                --------------------------
	.section	.nv.global,"aw",@nobits
.nv.global:
	.type		_ZN40_INTERNAL_8a5b4e1a_4_k_cu_1fb75e54_226874cute1_E,@object
	.size		_ZN40_INTERNAL_8a5b4e1a_4_k_cu_1fb75e54_226874cute1_E,(_ZN40_INTERNAL_8a5b4e1a_4_k_cu_1fb75e54_226874cuda3std3__45__cpo6cbeginE - _ZN40_INTERNAL_8a5b4e1a_4_k_cu_1fb75e54_226874cute1_E)
_ZN40_INTERNAL_8a5b4e1a_4_k_cu_1fb75e54_226874cute1_E:
	.zero		1
	.type		_ZN40_INTERNAL_8a5b4e1a_4_k_cu_1fb75e54_226874cuda3std3__45__cpo6cbeginE,@object
	.size		_ZN40_INTERNAL_8a5b4e1a_4_k_cu_1fb75e54_226874cuda3std3__45__cpo6cbeginE,(_ZN40_INTERNAL_8a5b4e1a_4_k_cu_1fb75e54_226874cuda3std3__48in_placeE - _ZN40_INTERNAL_8a5b4e1a_4_k_cu_1fb75e54_226874cuda3std3__45__cpo6cbeginE)
_ZN40_INTERNAL_8a5b4e1a_4_k_cu_1fb75e54_226874cuda3std3__45__cpo6cbeginE:
	.zero		1
	.type		_ZN40_INTERNAL_8a5b4e1a_4_k_cu_1fb75e54_226874cuda3std3__48in_placeE,@object
	.size		_ZN40_INTERNAL_8a5b4e1a_4_k_cu_1fb75e54_226874cuda3std3__48in_placeE,(_ZN40_INTERNAL_8a5b4e1a_4_k_cu_1fb75e54_226874cuda3std6ranges3__45__cpo9iter_moveE - _ZN40_INTERNAL_8a5b4e1a_4_k_cu_1fb75e54_226874cuda3std3__48in_placeE)
_ZN40_INTERNAL_8a5b4e1a_4_k_cu_1fb75e54_226874cuda3std3__48in_placeE:
	.zero		1
	.type		_ZN40_INTERNAL_8a5b4e1a_4_k_cu_1fb75e54_226874cuda3std6ranges3__45__cpo9iter_moveE,@object
	.size		_ZN40_INTERNAL_8a5b4e1a_4_k_cu_1fb75e54_226874cuda3std6ranges3__45__cpo9iter_moveE,(_ZN40_INTERNAL_8a5b4e1a_4_k_cu_1fb75e54_226874cuda3std3__45__cpo5beginE - _ZN40_INTERNAL_8a5b4e1a_4_k_cu_1fb75e54_226874cuda3std6ranges3__45__cpo9iter_moveE)
_ZN40_INTERNAL_8a5b4e1a_4_k_cu_1fb75e54_226874cuda3std6ranges3__45__cpo9iter_moveE:
	.zero		1
	.type		_ZN40_INTERNAL_8a5b4e1a_4_k_cu_1fb75e54_226874cuda3std3__45__cpo5beginE,@object
	.size		_ZN40_INTERNAL_8a5b4e1a_4_k_cu_1fb75e54_226874cuda3std3__45__cpo5beginE,(_ZN40_INTERNAL_8a5b4e1a_4_k_cu_1fb75e54_226874cuda3std3__442_GLOBAL__N__8a5b4e1a_4_k_cu_1fb75e54_226876ignoreE - _ZN40_INTERNAL_8a5b4e1a_4_k_cu_1fb75e54_226874cuda3std3__45__cpo5beginE)
_ZN40_INTERNAL_8a5b4e1a_4_k_cu_1fb75e54_226874cuda3std3__45__cpo5beginE:
	.zero		1
	.type		_ZN40_INTERNAL_8a5b4e1a_4_k_cu_1fb75e54_226874cuda3std3__442_GLOBAL__N__8a5b4e1a_4_k_cu_1fb75e54_226876ignoreE,@object
	.size		_ZN40_INTERNAL_8a5b4e1a_4_k_cu_1fb75e54_226874cuda3std3__442_GLOBAL__N__8a5b4e1a_4_k_cu_1fb75e54_226876ignoreE,(_ZN40_INTERNAL_8a5b4e1a_4_k_cu_1fb75e54_226874cute7productE - _ZN40_INTERNAL_8a5b4e1a_4_k_cu_1fb75e54_226874cuda3std3__442_GLOBAL__N__8a5b4e1a_4_k_cu_1fb75e54_226876ignoreE)
_ZN40_INTERNAL_8a5b4e1a_4_k_cu_1fb75e54_226874cuda3std3__442_GLOBAL__N__8a5b4e1a_4_k_cu_1fb75e54_226876ignoreE:
	.zero		1
	.type		_ZN40_INTERNAL_8a5b4e1a_4_k_cu_1fb75e54_226874cute7productE,@object
	.size		_ZN40_INTERNAL_8a5b4e1a_4_k_cu_1fb75e54_226874cute7productE,(_ZN40_INTERNAL_8a5b4e1a_4_k_cu_1fb75e54_226874cuda3std3__45__cpo3endE - _ZN40_INTERNAL_8a5b4e1a_4_k_cu_1fb75e54_226874cute7productE)
_ZN40_INTERNAL_8a5b4e1a_4_k_cu_1fb75e54_226874cute7productE:
	.zero		1
	.type		_ZN40_INTERNAL_8a5b4e1a_4_k_cu_1fb75e54_226874cuda3std3__45__cpo3endE,@object
	.size		_ZN40_INTERNAL_8a5b4e1a_4_k_cu_1fb75e54_226874cuda3std3__45__cpo3endE,(_ZN40_INTERNAL_8a5b4e1a_4_k_cu_1fb75e54_226874cuda3std3__419piecewise_constructE - _ZN40_INTERNAL_8a5b4e1a_4_k_cu_1fb75e54_226874cuda3std3__45__cpo3endE)
_ZN40_INTERNAL_8a5b4e1a_4_k_cu_1fb75e54_226874cuda3std3__45__cpo3endE:
	.zero		1
	.type		_ZN40_INTERNAL_8a5b4e1a_4_k_cu_1fb75e54_226874cuda3std3__419piecewise_constructE,@object
	.size		_ZN40_INTERNAL_8a5b4e1a_4_k_cu_1fb75e54_226874cuda3std3__419piecewise_constructE,(_ZN40_INTERNAL_8a5b4e1a_4_k_cu_1fb75e54_226874cuda3std3__45__cpo4cendE - _ZN40_INTERNAL_8a5b4e1a_4_k_cu_1fb75e54_226874cuda3std3__419piecewise_constructE)
_ZN40_INTERNAL_8a5b4e1a_4_k_cu_1fb75e54_226874cuda3std3__419piecewise_constructE:
	.zero		1
	.type		_ZN40_INTERNAL_8a5b4e1a_4_k_cu_1fb75e54_226874cuda3std3__45__cpo4cendE,@object
	.size		_ZN40_INTERNAL_8a5b4e1a_4_k_cu_1fb75e54_226874cuda3std3__45__cpo4cendE,(_ZN40_INTERNAL_8a5b4e1a_4_k_cu_1fb75e54_226874cuda3std6ranges3__45__cpo4swapE - _ZN40_INTERNAL_8a5b4e1a_4_k_cu_1fb75e54_226874cuda3std3__45__cpo4cendE)
_ZN40_INTERNAL_8a5b4e1a_4_k_cu_1fb75e54_226874cuda3std3__45__cpo4cendE:
	.zero		1
	.type		_ZN40_INTERNAL_8a5b4e1a_4_k_cu_1fb75e54_226874cuda3std6ranges3__45__cpo4swapE,@object
	.size		_ZN40_INTERNAL_8a5b4e1a_4_k_cu_1fb75e54_226874cuda3std6ranges3__45__cpo4swapE,(.L_7 - _ZN40_INTERNAL_8a5b4e1a_4_k_cu_1fb75e54_226874cuda3std6ranges3__45__cpo4swapE)
_ZN40_INTERNAL_8a5b4e1a_4_k_cu_1fb75e54_226874cuda3std6ranges3__45__cpo4swapE:
	.zero		1
.L_7:


//--------------------- .nv.constant0._ZN7cutlass13device_kernelINS_4gemm6kernel13GemmUniversalIN4cute5tupleIJiiiiEEENS1_10collective13CollectiveMmaINS1_37MainloopSm90TmaGmmaWarpSpecializedFP8ILi22ENS5_IJNS4_1CILi4EEESB_NSA_ILi1EEEEEENS1_32KernelTmaWarpSpecializedPingpongEEENS5_IJNSA_ILi64EEENSA_ILi256EEENSA_ILi32EEEEEENS_12float_e5m2_tENS5_IJlSC_lEEESK_SL_NS4_8TiledMMAINS4_8MMA_AtomIJNS4_4SM904GMMA31MMA_64x256x32_F32E5M2E5M2_SS_TNILNSP_7ScaleInE1ELSR_1EEEEEENS4_6LayoutINS5_IJSC_SC_SC_EEENS5_IJNSA_ILi0EEESW_SW_EEEEENS5_IJNS4_10UnderscoreESZ_SZ_EEEEENS4_23SM90_TMA_LOAD_MULTICASTENS4_14ComposedLayoutINS4_7SwizzleILi1ELi4ELi3EEENS4_18smem_ptr_flag_bitsILi8EEENSU_INS5_IJNSA_ILi8EEESI_EEENS5_IJSI_SC_EEEEEEEvNS4_8identityES12_S1C_vS1D_EENS_8epilogue10collective6detail29Sm90TmaWarpSpecializedAdapterINS1G_15DefaultEpilogueISK_SL_SL_NS1F_6thread17LinearCombinationISK_Li1EffLNS1K_9ScaleType4KindE0ELNS_15FloatRoundStyleE2ESK_EENS1_15EpilogueDefaultEEEEEvvEEEEvNT_6ParamsE --------------------------
	.section	.nv.constant0._ZN7cutlass13device_kernelINS_4gemm6kernel13GemmUniversalIN4cute5tupleIJiiiiEEENS1_10collective13CollectiveMmaINS1_37MainloopSm90TmaGmmaWarpSpecializedFP8ILi22ENS5_IJNS4_1CILi4EEESB_NSA_ILi1EEEEEENS1_32KernelTmaWarpSpecializedPingpongEEENS5_IJNSA_ILi64EEENSA_ILi256EEENSA_ILi32EEEEEENS_12float_e5m2_tENS5_IJlSC_lEEESK_SL_NS4_8TiledMMAINS4_8MMA_AtomIJNS4_4SM904GMMA31MMA_64x256x32_F32E5M2E5M2_SS_TNILNSP_7ScaleInE1ELSR_1EEEEEENS4_6LayoutINS5_IJSC_SC_SC_EEENS5_IJNSA_ILi0EEESW_SW_EEEEENS5_IJNS4_10UnderscoreESZ_SZ_EEEEENS4_23SM90_TMA_LOAD_MULTICASTENS4_14ComposedLayoutINS4_7SwizzleILi1ELi4ELi3EEENS4_18smem_ptr_flag_bitsILi8EEENSU_INS5_IJNSA_ILi8EEESI_EEENS5_IJSI_SC_EEEEEEEvNS4_8identityES12_S1C_vS1D_EENS_8epilogue10collective6detail29Sm90TmaWarpSpecializedAdapterINS1G_15DefaultEpilogueISK_SL_SL_NS1F_6thread17LinearCombinationISK_Li1EffLNS1K_9ScaleType4KindE0ELNS_15FloatRoundStyleE2ESK_EENS1_15EpilogueDefaultEEEEEvvEEEEvNT_6ParamsE,"a",@progbits
	.sectionflags	@""
	.align	4
.nv.constant0._ZN7cutlass13device_kernelINS_4gemm6kernel13GemmUniversalIN4cute5tupleIJiiiiEEENS1_10collective13CollectiveMmaINS1_37MainloopSm90TmaGmmaWarpSpecializedFP8ILi22ENS5_IJNS4_1CILi4EEESB_NSA_ILi1EEEEEENS1_32KernelTmaWarpSpecializedPingpongEEENS5_IJNSA_ILi64EEENSA_ILi256EEENSA_ILi32EEEEEENS_12float_e5m2_tENS5_IJlSC_lEEESK_SL_NS4_8TiledMMAINS4_8MMA_AtomIJNS4_4SM904GMMA31MMA_64x256x32_F32E5M2E5M2_SS_TNILNSP_7ScaleInE1ELSR_1EEEEEENS4_6LayoutINS5_IJSC_SC_SC_EEENS5_IJNSA_ILi0EEESW_SW_EEEEENS5_IJNS4_10UnderscoreESZ_SZ_EEEEENS4_23SM90_TMA_LOAD_MULTICASTENS4_14ComposedLayoutINS4_7SwizzleILi1ELi4ELi3EEENS4_18smem_ptr_flag_bitsILi8EEENSU_INS5_IJNSA_ILi8EEESI_EEENS5_IJSI_SC_EEEEEEEvNS4_8identityES12_S1C_vS1D_EENS_8epilogue10collective6detail29Sm90TmaWarpSpecializedAdapterINS1G_15DefaultEpilogueISK_SL_SL_NS1F_6thread17LinearCombinationISK_Li1EffLNS1K_9ScaleType4KindE0ELNS_15FloatRoundStyleE2ESK_EENS1_15EpilogueDefaultEEEEEvvEEEEvNT_6ParamsE:
	.zero		1664


//--------------------- SYMBOLS --------------------------

	.type		.nv.reservedSmem.offset0,@object
	.size		.nv.reservedSmem.offset0,0x4
